//
// Generated by NVIDIA NVVM Compiler
//
// Compiler Build ID: CL-36424714
// Cuda compilation tools, release 13.0, V13.0.88
// Based on NVVM 20.0.0
//

.version 9.0
.target sm_100
.address_size 64

	// .globl	_Z19kernel_column_sweepiiPdS_S_S_dddddd

.visible .entry _Z19kernel_column_sweepiiPdS_S_S_dddddd(
	.param .u32 _Z19kernel_column_sweepiiPdS_S_S_dddddd_param_0,
	.param .u32 _Z19kernel_column_sweepiiPdS_S_S_dddddd_param_1,
	.param .u64 .ptr .align 1 _Z19kernel_column_sweepiiPdS_S_S_dddddd_param_2,
	.param .u64 .ptr .align 1 _Z19kernel_column_sweepiiPdS_S_S_dddddd_param_3,
	.param .u64 .ptr .align 1 _Z19kernel_column_sweepiiPdS_S_S_dddddd_param_4,
	.param .u64 .ptr .align 1 _Z19kernel_column_sweepiiPdS_S_S_dddddd_param_5,
	.param .f64 _Z19kernel_column_sweepiiPdS_S_S_dddddd_param_6,
	.param .f64 _Z19kernel_column_sweepiiPdS_S_S_dddddd_param_7,
	.param .f64 _Z19kernel_column_sweepiiPdS_S_S_dddddd_param_8,
	.param .f64 _Z19kernel_column_sweepiiPdS_S_S_dddddd_param_9,
	.param .f64 _Z19kernel_column_sweepiiPdS_S_S_dddddd_param_10,
	.param .f64 _Z19kernel_column_sweepiiPdS_S_S_dddddd_param_11
)
{
	.reg .pred 	%p<17>;
	.reg .b32 	%r<130>;
	.reg .b64 	%rd<95>;
	.reg .b64 	%fd<166>;

	ld.param.u32 	%r62, [_Z19kernel_column_sweepiiPdS_S_S_dddddd_param_1];
	ld.param.u64 	%rd7, [_Z19kernel_column_sweepiiPdS_S_S_dddddd_param_2];
	ld.param.u64 	%rd8, [_Z19kernel_column_sweepiiPdS_S_S_dddddd_param_3];
	ld.param.u64 	%rd5, [_Z19kernel_column_sweepiiPdS_S_S_dddddd_param_4];
	ld.param.u64 	%rd6, [_Z19kernel_column_sweepiiPdS_S_S_dddddd_param_5];
	ld.param.f64 	%fd4, [_Z19kernel_column_sweepiiPdS_S_S_dddddd_param_7];
	ld.param.f64 	%fd5, [_Z19kernel_column_sweepiiPdS_S_S_dddddd_param_8];
	ld.param.f64 	%fd6, [_Z19kernel_column_sweepiiPdS_S_S_dddddd_param_9];
	ld.param.f64 	%fd7, [_Z19kernel_column_sweepiiPdS_S_S_dddddd_param_11];
	cvta.to.global.u64 	%rd1, %rd7;
	cvta.to.global.u64 	%rd2, %rd8;
	mov.u32 	%r63, %ntid.x;
	mov.u32 	%r64, %ctaid.x;
	mul.lo.s32 	%r1, %r63, %r64;
	mov.u32 	%r2, %tid.x;
	add.s32 	%r3, %r1, %r2;
	add.s32 	%r4, %r3, 1;
	add.s32 	%r5, %r62, -1;
	setp.ge.s32 	%p1, %r4, %r5;
	@%p1 bra 	$L__BB0_24;
	cvta.to.global.u64 	%rd9, %rd5;
	cvta.to.global.u64 	%rd10, %rd6;
	mul.wide.s32 	%rd11, %r3, 8;
	add.s64 	%rd12, %rd2, %rd11;
	mov.b64 	%rd13, 4607182418800017408;
	st.global.u64 	[%rd12+8], %rd13;
	mul.lo.s32 	%r65, %r4, %r62;
	mul.wide.s32 	%rd14, %r65, 8;
	add.s64 	%rd3, %rd9, %rd14;
	mov.b64 	%rd15, 0;
	st.global.u64 	[%rd3], %rd15;
	ld.global.f64 	%fd8, [%rd12+8];
	add.s64 	%rd4, %rd10, %rd14;
	st.global.f64 	[%rd4], %fd8;
	setp.lt.s32 	%p2, %r62, 3;
	@%p2 bra 	$L__BB0_23;
	neg.f64 	%fd1, %fd5;
	fma.rn.f64 	%fd2, %fd6, 0d4000000000000000, 0d3FF0000000000000;
	add.s32 	%r128, %r62, -2;
	add.s32 	%r7, %r62, -3;
	and.b32  	%r8, %r128, 3;
	setp.lt.u32 	%p3, %r7, 3;
	mov.b32 	%r115, 1;
	@%p3 bra 	$L__BB0_6;
	and.b32  	%r69, %r128, -4;
	neg.s32 	%r113, %r69;
	add.s32 	%r70, %r2, %r62;
	add.s32 	%r111, %r70, %r1;
	mov.b32 	%r112, 0;
	mul.wide.s32 	%rd24, %r5, 8;
	add.s64 	%rd25, %rd24, 8;
$L__BB0_4:
	.pragma "nounroll";
	ld.param.f64 	%fd163, [_Z19kernel_column_sweepiiPdS_S_S_dddddd_param_6];
	add.s32 	%r71, %r112, 1;
	mul.wide.s32 	%rd19, %r71, 8;
	add.s64 	%rd20, %rd3, %rd19;
	ld.global.f64 	%fd9, [%rd20+-8];
	fma.rn.f64 	%fd10, %fd163, %fd9, %fd4;
	div.rn.f64 	%fd11, %fd1, %fd10;
	st.global.f64 	[%rd20], %fd11;
	mul.wide.s32 	%rd21, %r111, 8;
	add.s64 	%rd22, %rd1, %rd21;
	ld.global.f64 	%fd12, [%rd22];
	ld.global.f64 	%fd13, [%rd22+8];
	mul.f64 	%fd14, %fd2, %fd13;
	mul.f64 	%fd15, %fd6, %fd12;
	sub.f64 	%fd16, %fd14, %fd15;
	ld.global.f64 	%fd17, [%rd22+16];
	mul.f64 	%fd18, %fd7, %fd17;
	sub.f64 	%fd19, %fd16, %fd18;
	add.s64 	%rd23, %rd4, %rd19;
	ld.global.f64 	%fd20, [%rd23+-8];
	mul.f64 	%fd21, %fd163, %fd20;
	sub.f64 	%fd22, %fd19, %fd21;
	div.rn.f64 	%fd23, %fd22, %fd10;
	st.global.f64 	[%rd23], %fd23;
	ld.global.f64 	%fd24, [%rd20];
	fma.rn.f64 	%fd25, %fd163, %fd24, %fd4;
	div.rn.f64 	%fd26, %fd1, %fd25;
	st.global.f64 	[%rd20+8], %fd26;
	add.s64 	%rd26, %rd22, %rd25;
	ld.global.f64 	%fd27, [%rd26];
	ld.global.f64 	%fd28, [%rd26+8];
	mul.f64 	%fd29, %fd2, %fd28;
	mul.f64 	%fd30, %fd6, %fd27;
	sub.f64 	%fd31, %fd29, %fd30;
	ld.global.f64 	%fd32, [%rd26+16];
	mul.f64 	%fd33, %fd7, %fd32;
	sub.f64 	%fd34, %fd31, %fd33;
	ld.global.f64 	%fd35, [%rd23];
	mul.f64 	%fd36, %fd163, %fd35;
	sub.f64 	%fd37, %fd34, %fd36;
	div.rn.f64 	%fd38, %fd37, %fd25;
	st.global.f64 	[%rd23+8], %fd38;
	ld.global.f64 	%fd39, [%rd20+8];
	fma.rn.f64 	%fd40, %fd163, %fd39, %fd4;
	div.rn.f64 	%fd41, %fd1, %fd40;
	st.global.f64 	[%rd20+16], %fd41;
	add.s64 	%rd27, %rd26, %rd25;
	ld.global.f64 	%fd42, [%rd27];
	ld.global.f64 	%fd43, [%rd27+8];
	mul.f64 	%fd44, %fd2, %fd43;
	mul.f64 	%fd45, %fd6, %fd42;
	sub.f64 	%fd46, %fd44, %fd45;
	ld.global.f64 	%fd47, [%rd27+16];
	mul.f64 	%fd48, %fd7, %fd47;
	sub.f64 	%fd49, %fd46, %fd48;
	ld.global.f64 	%fd50, [%rd23+8];
	mul.f64 	%fd51, %fd163, %fd50;
	sub.f64 	%fd52, %fd49, %fd51;
	div.rn.f64 	%fd53, %fd52, %fd40;
	st.global.f64 	[%rd23+16], %fd53;
	ld.global.f64 	%fd54, [%rd20+16];
	fma.rn.f64 	%fd55, %fd163, %fd54, %fd4;
	div.rn.f64 	%fd56, %fd1, %fd55;
	st.global.f64 	[%rd20+24], %fd56;
	add.s64 	%rd28, %rd27, %rd25;
	ld.global.f64 	%fd57, [%rd28];
	ld.global.f64 	%fd58, [%rd28+8];
	mul.f64 	%fd59, %fd2, %fd58;
	mul.f64 	%fd60, %fd6, %fd57;
	sub.f64 	%fd61, %fd59, %fd60;
	ld.global.f64 	%fd62, [%rd28+16];
	mul.f64 	%fd63, %fd7, %fd62;
	sub.f64 	%fd64, %fd61, %fd63;
	ld.global.f64 	%fd65, [%rd23+16];
	mul.f64 	%fd66, %fd163, %fd65;
	sub.f64 	%fd67, %fd64, %fd66;
	div.rn.f64 	%fd68, %fd67, %fd55;
	st.global.f64 	[%rd23+24], %fd68;
	add.s32 	%r113, %r113, 4;
	add.s32 	%r112, %r112, 4;
	shl.b32 	%r72, %r62, 2;
	add.s32 	%r111, %r111, %r72;
	setp.ne.s32 	%p4, %r113, 0;
	@%p4 bra 	$L__BB0_4;
	add.s32 	%r115, %r112, 1;
$L__BB0_6:
	setp.eq.s32 	%p5, %r8, 0;
	@%p5 bra 	$L__BB0_11;
	setp.eq.s32 	%p6, %r8, 1;
	@%p6 bra 	$L__BB0_9;
	ld.param.f64 	%fd164, [_Z19kernel_column_sweepiiPdS_S_S_dddddd_param_6];
	mul.wide.s32 	%rd29, %r115, 8;
	add.s64 	%rd30, %rd3, %rd29;
	ld.global.f64 	%fd69, [%rd30+-8];
	fma.rn.f64 	%fd70, %fd164, %fd69, %fd4;
	div.rn.f64 	%fd71, %fd1, %fd70;
	st.global.f64 	[%rd30], %fd71;
	mad.lo.s32 	%r73, %r115, %r62, %r3;
	mul.wide.s32 	%rd31, %r73, 8;
	add.s64 	%rd32, %rd1, %rd31;
	ld.global.f64 	%fd72, [%rd32];
	add.s64 	%rd33, %rd32, 8;
	ld.global.f64 	%fd73, [%rd32+8];
	mul.f64 	%fd74, %fd2, %fd73;
	mul.f64 	%fd75, %fd6, %fd72;
	sub.f64 	%fd76, %fd74, %fd75;
	ld.global.f64 	%fd77, [%rd32+16];
	mul.f64 	%fd78, %fd7, %fd77;
	sub.f64 	%fd79, %fd76, %fd78;
	add.s64 	%rd34, %rd4, %rd29;
	ld.global.f64 	%fd80, [%rd34+-8];
	mul.f64 	%fd81, %fd164, %fd80;
	sub.f64 	%fd82, %fd79, %fd81;
	div.rn.f64 	%fd83, %fd82, %fd70;
	st.global.f64 	[%rd34], %fd83;
	ld.global.f64 	%fd84, [%rd30];
	fma.rn.f64 	%fd85, %fd164, %fd84, %fd4;
	div.rn.f64 	%fd86, %fd1, %fd85;
	st.global.f64 	[%rd30+8], %fd86;
	mul.wide.s32 	%rd35, %r5, 8;
	add.s64 	%rd36, %rd33, %rd35;
	ld.global.f64 	%fd87, [%rd36];
	ld.global.f64 	%fd88, [%rd36+8];
	mul.f64 	%fd89, %fd2, %fd88;
	mul.f64 	%fd90, %fd6, %fd87;
	sub.f64 	%fd91, %fd89, %fd90;
	ld.global.f64 	%fd92, [%rd36+16];
	mul.f64 	%fd93, %fd7, %fd92;
	sub.f64 	%fd94, %fd91, %fd93;
	ld.global.f64 	%fd95, [%rd34];
	mul.f64 	%fd96, %fd164, %fd95;
	sub.f64 	%fd97, %fd94, %fd96;
	div.rn.f64 	%fd98, %fd97, %fd85;
	st.global.f64 	[%rd34+8], %fd98;
	add.s32 	%r115, %r115, 2;
$L__BB0_9:
	and.b32  	%r74, %r62, 1;
	setp.eq.b32 	%p7, %r74, 1;
	not.pred 	%p8, %p7;
	@%p8 bra 	$L__BB0_11;
	ld.param.f64 	%fd165, [_Z19kernel_column_sweepiiPdS_S_S_dddddd_param_6];
	mul.wide.s32 	%rd37, %r115, 8;
	add.s64 	%rd38, %rd3, %rd37;
	ld.global.f64 	%fd99, [%rd38+-8];
	fma.rn.f64 	%fd100, %fd165, %fd99, %fd4;
	div.rn.f64 	%fd101, %fd1, %fd100;
	st.global.f64 	[%rd38], %fd101;
	mad.lo.s32 	%r75, %r115, %r62, %r3;
	mul.wide.s32 	%rd39, %r75, 8;
	add.s64 	%rd40, %rd1, %rd39;
	ld.global.f64 	%fd102, [%rd40];
	ld.global.f64 	%fd103, [%rd40+8];
	mul.f64 	%fd104, %fd2, %fd103;
	mul.f64 	%fd105, %fd6, %fd102;
	sub.f64 	%fd106, %fd104, %fd105;
	ld.global.f64 	%fd107, [%rd40+16];
	mul.f64 	%fd108, %fd7, %fd107;
	sub.f64 	%fd109, %fd106, %fd108;
	add.s64 	%rd41, %rd4, %rd37;
	ld.global.f64 	%fd110, [%rd41+-8];
	mul.f64 	%fd111, %fd165, %fd110;
	sub.f64 	%fd112, %fd109, %fd111;
	div.rn.f64 	%fd113, %fd112, %fd100;
	st.global.f64 	[%rd41], %fd113;
$L__BB0_11:
	mul.lo.s32 	%r21, %r5, %r62;
	add.s32 	%r76, %r21, %r4;
	mul.wide.s32 	%rd42, %r76, 8;
	add.s64 	%rd43, %rd2, %rd42;
	mov.b64 	%rd44, 4607182418800017408;
	st.global.u64 	[%rd43], %rd44;
	and.b32  	%r22, %r128, 7;
	setp.lt.u32 	%p9, %r7, 7;
	@%p9 bra 	$L__BB0_15;
	mad.lo.s32 	%r125, %r62, %r7, %r3;
	shl.b32 	%r24, %r62, 3;
	add.s32 	%r77, %r62, -4;
	mad.lo.s32 	%r124, %r62, %r77, %r3;
	add.s32 	%r78, %r62, -5;
	mad.lo.s32 	%r123, %r62, %r78, %r3;
	add.s32 	%r79, %r62, -6;
	mad.lo.s32 	%r122, %r62, %r79, %r3;
	add.s32 	%r80, %r62, -7;
	mad.lo.s32 	%r121, %r62, %r80, %r3;
	add.s32 	%r81, %r62, -8;
	mad.lo.s32 	%r120, %r62, %r81, %r3;
	add.s32 	%r82, %r62, -9;
	mad.lo.s32 	%r119, %r62, %r82, %r3;
	mad.lo.s32 	%r118, %r62, %r128, %r3;
	add.s32 	%r117, %r3, %r21;
	and.b32  	%r83, %r128, -8;
	neg.s32 	%r116, %r83;
	mov.u32 	%r126, %r62;
$L__BB0_13:
	.pragma "nounroll";
	add.s32 	%r84, %r126, -2;
	mul.wide.s32 	%rd45, %r84, 8;
	add.s64 	%rd46, %rd3, %rd45;
	ld.global.f64 	%fd114, [%rd46];
	add.s32 	%r85, %r117, 1;
	mul.wide.s32 	%rd47, %r85, 8;
	add.s64 	%rd48, %rd2, %rd47;
	ld.global.f64 	%fd115, [%rd48];
	add.s64 	%rd49, %rd4, %rd45;
	ld.global.f64 	%fd116, [%rd49];
	fma.rn.f64 	%fd117, %fd114, %fd115, %fd116;
	add.s32 	%r86, %r118, 1;
	mul.wide.s32 	%rd50, %r86, 8;
	add.s64 	%rd51, %rd2, %rd50;
	st.global.f64 	[%rd51], %fd117;
	ld.global.f64 	%fd118, [%rd46+-8];
	ld.global.f64 	%fd119, [%rd49+-8];
	fma.rn.f64 	%fd120, %fd118, %fd117, %fd119;
	add.s32 	%r87, %r125, 1;
	mul.wide.s32 	%rd52, %r87, 8;
	add.s64 	%rd53, %rd2, %rd52;
	st.global.f64 	[%rd53], %fd120;
	ld.global.f64 	%fd121, [%rd46+-16];
	ld.global.f64 	%fd122, [%rd49+-16];
	fma.rn.f64 	%fd123, %fd121, %fd120, %fd122;
	add.s32 	%r88, %r124, 1;
	mul.wide.s32 	%rd54, %r88, 8;
	add.s64 	%rd55, %rd2, %rd54;
	st.global.f64 	[%rd55], %fd123;
	ld.global.f64 	%fd124, [%rd46+-24];
	ld.global.f64 	%fd125, [%rd49+-24];
	fma.rn.f64 	%fd126, %fd124, %fd123, %fd125;
	add.s32 	%r89, %r123, 1;
	mul.wide.s32 	%rd56, %r89, 8;
	add.s64 	%rd57, %rd2, %rd56;
	st.global.f64 	[%rd57], %fd126;
	ld.global.f64 	%fd127, [%rd46+-32];
	ld.global.f64 	%fd128, [%rd49+-32];
	fma.rn.f64 	%fd129, %fd127, %fd126, %fd128;
	add.s32 	%r90, %r122, 1;
	mul.wide.s32 	%rd58, %r90, 8;
	add.s64 	%rd59, %rd2, %rd58;
	st.global.f64 	[%rd59], %fd129;
	ld.global.f64 	%fd130, [%rd46+-40];
	ld.global.f64 	%fd131, [%rd49+-40];
	fma.rn.f64 	%fd132, %fd130, %fd129, %fd131;
	add.s32 	%r91, %r121, 1;
	mul.wide.s32 	%rd60, %r91, 8;
	add.s64 	%rd61, %rd2, %rd60;
	st.global.f64 	[%rd61], %fd132;
	ld.global.f64 	%fd133, [%rd46+-48];
	ld.global.f64 	%fd134, [%rd49+-48];
	fma.rn.f64 	%fd135, %fd133, %fd132, %fd134;
	add.s32 	%r92, %r120, 1;
	mul.wide.s32 	%rd62, %r92, 8;
	add.s64 	%rd63, %rd2, %rd62;
	st.global.f64 	[%rd63], %fd135;
	ld.global.f64 	%fd136, [%rd46+-56];
	ld.global.f64 	%fd137, [%rd49+-56];
	fma.rn.f64 	%fd138, %fd136, %fd135, %fd137;
	add.s32 	%r93, %r119, 1;
	mul.wide.s32 	%rd64, %r93, 8;
	add.s64 	%rd65, %rd2, %rd64;
	st.global.f64 	[%rd65], %fd138;
	add.s32 	%r126, %r126, -8;
	sub.s32 	%r125, %r125, %r24;
	sub.s32 	%r124, %r124, %r24;
	sub.s32 	%r123, %r123, %r24;
	sub.s32 	%r122, %r122, %r24;
	sub.s32 	%r121, %r121, %r24;
	sub.s32 	%r120, %r120, %r24;
	sub.s32 	%r119, %r119, %r24;
	sub.s32 	%r118, %r118, %r24;
	sub.s32 	%r117, %r117, %r24;
	add.s32 	%r116, %r116, 8;
	setp.ne.s32 	%p10, %r116, 0;
	@%p10 bra 	$L__BB0_13;
	add.s32 	%r128, %r126, -2;
$L__BB0_15:
	setp.eq.s32 	%p11, %r22, 0;
	@%p11 bra 	$L__BB0_24;
	setp.lt.u32 	%p12, %r22, 4;
	@%p12 bra 	$L__BB0_18;
	mul.wide.s32 	%rd66, %r128, 8;
	add.s64 	%rd67, %rd3, %rd66;
	ld.global.f64 	%fd139, [%rd67];
	mul.lo.s32 	%r94, %r128, %r62;
	add.s32 	%r95, %r94, %r4;
	add.s32 	%r96, %r95, %r62;
	mul.wide.s32 	%rd68, %r96, 8;
	add.s64 	%rd69, %rd2, %rd68;
	ld.global.f64 	%fd140, [%rd69];
	add.s64 	%rd70, %rd4, %rd66;
	ld.global.f64 	%fd141, [%rd70];
	fma.rn.f64 	%fd142, %fd139, %fd140, %fd141;
	mul.wide.s32 	%rd71, %r95, 8;
	add.s64 	%rd72, %rd2, %rd71;
	st.global.f64 	[%rd72], %fd142;
	ld.global.f64 	%fd143, [%rd67+-8];
	ld.global.f64 	%fd144, [%rd70+-8];
	fma.rn.f64 	%fd145, %fd143, %fd142, %fd144;
	sub.s32 	%r97, %r94, %r62;
	add.s32 	%r98, %r97, %r4;
	mul.wide.s32 	%rd73, %r98, 8;
	add.s64 	%rd74, %rd2, %rd73;
	st.global.f64 	[%rd74], %fd145;
	ld.global.f64 	%fd146, [%rd67+-16];
	ld.global.f64 	%fd147, [%rd70+-16];
	fma.rn.f64 	%fd148, %fd146, %fd145, %fd147;
	sub.s32 	%r99, %r97, %r62;
	add.s32 	%r100, %r99, %r4;
	mul.wide.s32 	%rd75, %r100, 8;
	add.s64 	%rd76, %rd2, %rd75;
	st.global.f64 	[%rd76], %fd148;
	ld.global.f64 	%fd149, [%rd67+-24];
	ld.global.f64 	%fd150, [%rd70+-24];
	fma.rn.f64 	%fd151, %fd149, %fd148, %fd150;
	sub.s32 	%r101, %r99, %r62;
	add.s32 	%r102, %r101, %r4;
	mul.wide.s32 	%rd77, %r102, 8;
	add.s64 	%rd78, %rd2, %rd77;
	st.global.f64 	[%rd78], %fd151;
	add.s32 	%r128, %r128, -4;
$L__BB0_18:
	setp.eq.s32 	%p13, %r8, 0;
	@%p13 bra 	$L__BB0_24;
	setp.eq.s32 	%p14, %r8, 1;
	@%p14 bra 	$L__BB0_21;
	mul.wide.s32 	%rd79, %r128, 8;
	add.s64 	%rd80, %rd3, %rd79;
	ld.global.f64 	%fd152, [%rd80];
	mul.lo.s32 	%r103, %r128, %r62;
	add.s32 	%r104, %r103, %r4;
	add.s32 	%r105, %r104, %r62;
	mul.wide.s32 	%rd81, %r105, 8;
	add.s64 	%rd82, %rd2, %rd81;
	ld.global.f64 	%fd153, [%rd82];
	add.s64 	%rd83, %rd4, %rd79;
	ld.global.f64 	%fd154, [%rd83];
	fma.rn.f64 	%fd155, %fd152, %fd153, %fd154;
	mul.wide.s32 	%rd84, %r104, 8;
	add.s64 	%rd85, %rd2, %rd84;
	st.global.f64 	[%rd85], %fd155;
	ld.global.f64 	%fd156, [%rd80+-8];
	ld.global.f64 	%fd157, [%rd83+-8];
	fma.rn.f64 	%fd158, %fd156, %fd155, %fd157;
	sub.s32 	%r106, %r103, %r62;
	add.s32 	%r107, %r106, %r4;
	mul.wide.s32 	%rd86, %r107, 8;
	add.s64 	%rd87, %rd2, %rd86;
	st.global.f64 	[%rd87], %fd158;
	add.s32 	%r128, %r128, -2;
$L__BB0_21:
	and.b32  	%r108, %r62, 1;
	setp.eq.b32 	%p15, %r108, 1;
	not.pred 	%p16, %p15;
	@%p16 bra 	$L__BB0_24;
	mul.wide.s32 	%rd88, %r128, 8;
	add.s64 	%rd89, %rd3, %rd88;
	ld.global.f64 	%fd159, [%rd89];
	mad.lo.s32 	%r109, %r128, %r62, %r4;
	add.s32 	%r110, %r109, %r62;
	mul.wide.s32 	%rd90, %r110, 8;
	add.s64 	%rd91, %rd2, %rd90;
	ld.global.f64 	%fd160, [%rd91];
	add.s64 	%rd92, %rd4, %rd88;
	ld.global.f64 	%fd161, [%rd92];
	fma.rn.f64 	%fd162, %fd159, %fd160, %fd161;
	mul.wide.s32 	%rd93, %r109, 8;
	add.s64 	%rd94, %rd2, %rd93;
	st.global.f64 	[%rd94], %fd162;
	bra.uni 	$L__BB0_24;
$L__BB0_23:
	mad.lo.s32 	%r66, %r5, %r62, %r4;
	mul.wide.s32 	%rd16, %r66, 8;
	add.s64 	%rd17, %rd2, %rd16;
	mov.b64 	%rd18, 4607182418800017408;
	st.global.u64 	[%rd17], %rd18;
$L__BB0_24:
	ret;

}
	// .globl	_Z16kernel_row_sweepiiPdS_S_S_dddddd
.visible .entry _Z16kernel_row_sweepiiPdS_S_S_dddddd(
	.param .u32 _Z16kernel_row_sweepiiPdS_S_S_dddddd_param_0,
	.param .u32 _Z16kernel_row_sweepiiPdS_S_S_dddddd_param_1,
	.param .u64 .ptr .align 1 _Z16kernel_row_sweepiiPdS_S_S_dddddd_param_2,
	.param .u64 .ptr .align 1 _Z16kernel_row_sweepiiPdS_S_S_dddddd_param_3,
	.param .u64 .ptr .align 1 _Z16kernel_row_sweepiiPdS_S_S_dddddd_param_4,
	.param .u64 .ptr .align 1 _Z16kernel_row_sweepiiPdS_S_S_dddddd_param_5,
	.param .f64 _Z16kernel_row_sweepiiPdS_S_S_dddddd_param_6,
	.param .f64 _Z16kernel_row_sweepiiPdS_S_S_dddddd_param_7,
	.param .f64 _Z16kernel_row_sweepiiPdS_S_S_dddddd_param_8,
	.param .f64 _Z16kernel_row_sweepiiPdS_S_S_dddddd_param_9,
	.param .f64 _Z16kernel_row_sweepiiPdS_S_S_dddddd_param_10,
	.param .f64 _Z16kernel_row_sweepiiPdS_S_S_dddddd_param_11
)
{
	.reg .pred 	%p<17>;
	.reg .b32 	%r<79>;
	.reg .b64 	%rd<94>;
	.reg .b64 	%fd<163>;

	ld.param.u32 	%r40, [_Z16kernel_row_sweepiiPdS_S_S_dddddd_param_1];
	ld.param.u64 	%rd15, [_Z16kernel_row_sweepiiPdS_S_S_dddddd_param_2];
	ld.param.u64 	%rd17, [_Z16kernel_row_sweepiiPdS_S_S_dddddd_param_3];
	ld.param.u64 	%rd18, [_Z16kernel_row_sweepiiPdS_S_S_dddddd_param_4];
	ld.param.u64 	%rd16, [_Z16kernel_row_sweepiiPdS_S_S_dddddd_param_5];
	ld.param.f64 	%fd3, [_Z16kernel_row_sweepiiPdS_S_S_dddddd_param_6];
	ld.param.f64 	%fd4, [_Z16kernel_row_sweepiiPdS_S_S_dddddd_param_8];
	ld.param.f64 	%fd5, [_Z16kernel_row_sweepiiPdS_S_S_dddddd_param_9];
	ld.param.f64 	%fd6, [_Z16kernel_row_sweepiiPdS_S_S_dddddd_param_10];
	ld.param.f64 	%fd7, [_Z16kernel_row_sweepiiPdS_S_S_dddddd_param_11];
	cvta.to.global.u64 	%rd1, %rd17;
	cvta.to.global.u64 	%rd2, %rd18;
	mov.u32 	%r41, %ntid.x;
	mov.u32 	%r42, %ctaid.x;
	mov.u32 	%r43, %tid.x;
	mad.lo.s32 	%r1, %r41, %r42, %r43;
	add.s32 	%r2, %r1, 1;
	add.s32 	%r3, %r40, -1;
	setp.ge.s32 	%p1, %r2, %r3;
	@%p1 bra 	$L__BB1_24;
	cvta.to.global.u64 	%rd3, %rd15;
	cvta.to.global.u64 	%rd4, %rd16;
	mul.lo.s32 	%r44, %r2, %r40;
	cvt.s64.s32 	%rd5, %r44;
	mul.wide.s32 	%rd19, %r44, 8;
	add.s64 	%rd6, %rd3, %rd19;
	mov.b64 	%rd20, 4607182418800017408;
	st.global.u64 	[%rd6], %rd20;
	add.s32 	%r45, %r2, %r40;
	mul.wide.s32 	%rd21, %r45, 8;
	add.s64 	%rd22, %rd2, %rd21;
	mov.b64 	%rd23, 0;
	st.global.u64 	[%rd22], %rd23;
	ld.global.f64 	%fd8, [%rd6];
	add.s64 	%rd7, %rd4, %rd19;
	st.global.f64 	[%rd7], %fd8;
	setp.lt.s32 	%p2, %r40, 3;
	@%p2 bra 	$L__BB1_23;
	neg.f64 	%fd1, %fd7;
	mul.lo.s32 	%r4, %r1, %r40;
	fma.rn.f64 	%fd2, %fd3, 0d4000000000000000, 0d3FF0000000000000;
	add.s32 	%r77, %r40, -2;
	add.s32 	%r6, %r40, -3;
	and.b32  	%r7, %r77, 3;
	setp.lt.u32 	%p3, %r6, 3;
	mov.b32 	%r71, 1;
	@%p3 bra 	$L__BB1_6;
	cvt.u32.u64 	%r48, %rd5;
	and.b32  	%r49, %r77, -4;
	neg.s32 	%r69, %r49;
	add.s32 	%r68, %r48, 1;
	add.s32 	%r67, %r4, 1;
	shl.b64 	%rd93, %rd5, 3;
	mul.wide.u32 	%rd9, %r40, 16;
	mov.b32 	%r66, 0;
	mul.wide.u32 	%rd31, %r40, 8;
$L__BB1_4:
	.pragma "nounroll";
	mul.wide.s32 	%rd27, %r68, 8;
	add.s64 	%rd28, %rd2, %rd27;
	mul.wide.s32 	%rd29, %r67, 8;
	add.s64 	%rd30, %rd29, %rd1;
	ld.global.f64 	%fd9, [%rd28+-8];
	fma.rn.f64 	%fd10, %fd5, %fd9, %fd6;
	div.rn.f64 	%fd11, %fd1, %fd10;
	st.global.f64 	[%rd28], %fd11;
	ld.global.f64 	%fd12, [%rd30];
	add.s64 	%rd32, %rd30, %rd31;
	ld.global.f64 	%fd13, [%rd32];
	mul.f64 	%fd14, %fd2, %fd13;
	mul.f64 	%fd15, %fd3, %fd12;
	sub.f64 	%fd16, %fd14, %fd15;
	add.s64 	%rd33, %rd30, %rd9;
	ld.global.f64 	%fd17, [%rd33];
	mul.f64 	%fd18, %fd4, %fd17;
	sub.f64 	%fd19, %fd16, %fd18;
	add.s64 	%rd34, %rd4, %rd93;
	ld.global.f64 	%fd20, [%rd34];
	mul.f64 	%fd21, %fd5, %fd20;
	sub.f64 	%fd22, %fd19, %fd21;
	div.rn.f64 	%fd23, %fd22, %fd10;
	st.global.f64 	[%rd34+8], %fd23;
	ld.global.f64 	%fd24, [%rd28];
	fma.rn.f64 	%fd25, %fd5, %fd24, %fd6;
	div.rn.f64 	%fd26, %fd1, %fd25;
	add.s64 	%rd35, %rd2, %rd93;
	st.global.f64 	[%rd35+16], %fd26;
	ld.global.f64 	%fd27, [%rd30+8];
	add.s64 	%rd36, %rd1, %rd93;
	ld.global.f64 	%fd28, [%rd36+16];
	mul.f64 	%fd29, %fd2, %fd28;
	mul.f64 	%fd30, %fd3, %fd27;
	sub.f64 	%fd31, %fd29, %fd30;
	ld.global.f64 	%fd32, [%rd33+8];
	mul.f64 	%fd33, %fd4, %fd32;
	sub.f64 	%fd34, %fd31, %fd33;
	ld.global.f64 	%fd35, [%rd34+8];
	mul.f64 	%fd36, %fd5, %fd35;
	sub.f64 	%fd37, %fd34, %fd36;
	div.rn.f64 	%fd38, %fd37, %fd25;
	st.global.f64 	[%rd34+16], %fd38;
	ld.global.f64 	%fd39, [%rd35+16];
	fma.rn.f64 	%fd40, %fd5, %fd39, %fd6;
	div.rn.f64 	%fd41, %fd1, %fd40;
	st.global.f64 	[%rd35+24], %fd41;
	ld.global.f64 	%fd42, [%rd30+16];
	ld.global.f64 	%fd43, [%rd36+24];
	mul.f64 	%fd44, %fd2, %fd43;
	mul.f64 	%fd45, %fd3, %fd42;
	sub.f64 	%fd46, %fd44, %fd45;
	ld.global.f64 	%fd47, [%rd33+16];
	mul.f64 	%fd48, %fd4, %fd47;
	sub.f64 	%fd49, %fd46, %fd48;
	ld.global.f64 	%fd50, [%rd34+16];
	mul.f64 	%fd51, %fd5, %fd50;
	sub.f64 	%fd52, %fd49, %fd51;
	div.rn.f64 	%fd53, %fd52, %fd40;
	st.global.f64 	[%rd34+24], %fd53;
	ld.global.f64 	%fd54, [%rd35+24];
	fma.rn.f64 	%fd55, %fd5, %fd54, %fd6;
	div.rn.f64 	%fd56, %fd1, %fd55;
	st.global.f64 	[%rd35+32], %fd56;
	ld.global.f64 	%fd57, [%rd30+24];
	ld.global.f64 	%fd58, [%rd36+32];
	mul.f64 	%fd59, %fd2, %fd58;
	mul.f64 	%fd60, %fd3, %fd57;
	sub.f64 	%fd61, %fd59, %fd60;
	ld.global.f64 	%fd62, [%rd33+24];
	mul.f64 	%fd63, %fd4, %fd62;
	sub.f64 	%fd64, %fd61, %fd63;
	ld.global.f64 	%fd65, [%rd34+24];
	mul.f64 	%fd66, %fd5, %fd65;
	sub.f64 	%fd67, %fd64, %fd66;
	div.rn.f64 	%fd68, %fd67, %fd55;
	st.global.f64 	[%rd34+32], %fd68;
	add.s32 	%r69, %r69, 4;
	add.s32 	%r68, %r68, 4;
	add.s32 	%r67, %r67, 4;
	add.s64 	%rd93, %rd93, 32;
	add.s32 	%r66, %r66, 4;
	setp.ne.s32 	%p4, %r69, 0;
	@%p4 bra 	$L__BB1_4;
	add.s32 	%r71, %r66, 1;
$L__BB1_6:
	setp.eq.s32 	%p5, %r7, 0;
	@%p5 bra 	$L__BB1_11;
	setp.eq.s32 	%p6, %r7, 1;
	@%p6 bra 	$L__BB1_9;
	cvt.u32.u64 	%r50, %rd5;
	add.s32 	%r51, %r71, %r50;
	mul.wide.s32 	%rd37, %r51, 8;
	add.s64 	%rd38, %rd2, %rd37;
	ld.global.f64 	%fd69, [%rd38+-8];
	fma.rn.f64 	%fd70, %fd5, %fd69, %fd6;
	div.rn.f64 	%fd71, %fd1, %fd70;
	st.global.f64 	[%rd38], %fd71;
	add.s32 	%r52, %r71, %r4;
	mul.wide.s32 	%rd39, %r52, 8;
	add.s64 	%rd40, %rd1, %rd39;
	ld.global.f64 	%fd72, [%rd40];
	mul.wide.u32 	%rd41, %r40, 8;
	add.s64 	%rd42, %rd40, %rd41;
	ld.global.f64 	%fd73, [%rd42];
	mul.f64 	%fd74, %fd2, %fd73;
	mul.f64 	%fd75, %fd3, %fd72;
	sub.f64 	%fd76, %fd74, %fd75;
	add.s64 	%rd43, %rd42, %rd41;
	ld.global.f64 	%fd77, [%rd43];
	mul.f64 	%fd78, %fd4, %fd77;
	sub.f64 	%fd79, %fd76, %fd78;
	cvt.s64.s32 	%rd44, %r71;
	mul.wide.s32 	%rd45, %r71, 8;
	add.s64 	%rd46, %rd7, %rd45;
	ld.global.f64 	%fd80, [%rd46+-8];
	mul.f64 	%fd81, %fd5, %fd80;
	sub.f64 	%fd82, %fd79, %fd81;
	div.rn.f64 	%fd83, %fd82, %fd70;
	st.global.f64 	[%rd46], %fd83;
	ld.global.f64 	%fd84, [%rd38];
	fma.rn.f64 	%fd85, %fd5, %fd84, %fd6;
	div.rn.f64 	%fd86, %fd1, %fd85;
	add.s64 	%rd47, %rd44, %rd5;
	shl.b64 	%rd48, %rd47, 3;
	add.s64 	%rd49, %rd2, %rd48;
	st.global.f64 	[%rd49+8], %fd86;
	ld.global.f64 	%fd87, [%rd40+8];
	add.s64 	%rd50, %rd1, %rd48;
	ld.global.f64 	%fd88, [%rd50+8];
	mul.f64 	%fd89, %fd2, %fd88;
	mul.f64 	%fd90, %fd3, %fd87;
	sub.f64 	%fd91, %fd89, %fd90;
	ld.global.f64 	%fd92, [%rd43+8];
	mul.f64 	%fd93, %fd4, %fd92;
	sub.f64 	%fd94, %fd91, %fd93;
	ld.global.f64 	%fd95, [%rd46];
	mul.f64 	%fd96, %fd5, %fd95;
	sub.f64 	%fd97, %fd94, %fd96;
	div.rn.f64 	%fd98, %fd97, %fd85;
	st.global.f64 	[%rd46+8], %fd98;
	add.s32 	%r71, %r71, 2;
$L__BB1_9:
	and.b32  	%r53, %r40, 1;
	setp.eq.b32 	%p7, %r53, 1;
	not.pred 	%p8, %p7;
	@%p8 bra 	$L__BB1_11;
	cvt.u32.u64 	%r54, %rd5;
	add.s32 	%r55, %r71, %r54;
	mul.wide.s32 	%rd51, %r55, 8;
	add.s64 	%rd52, %rd2, %rd51;
	ld.global.f64 	%fd99, [%rd52+-8];
	fma.rn.f64 	%fd100, %fd5, %fd99, %fd6;
	div.rn.f64 	%fd101, %fd1, %fd100;
	st.global.f64 	[%rd52], %fd101;
	add.s32 	%r56, %r71, %r4;
	mul.wide.s32 	%rd53, %r56, 8;
	add.s64 	%rd54, %rd1, %rd53;
	ld.global.f64 	%fd102, [%rd54];
	mul.wide.u32 	%rd55, %r40, 8;
	add.s64 	%rd56, %rd54, %rd55;
	ld.global.f64 	%fd103, [%rd56];
	mul.f64 	%fd104, %fd2, %fd103;
	mul.f64 	%fd105, %fd3, %fd102;
	sub.f64 	%fd106, %fd104, %fd105;
	add.s64 	%rd57, %rd56, %rd55;
	ld.global.f64 	%fd107, [%rd57];
	mul.f64 	%fd108, %fd4, %fd107;
	sub.f64 	%fd109, %fd106, %fd108;
	mul.wide.s32 	%rd58, %r71, 8;
	add.s64 	%rd59, %rd7, %rd58;
	ld.global.f64 	%fd110, [%rd59+-8];
	mul.f64 	%fd111, %fd5, %fd110;
	sub.f64 	%fd112, %fd109, %fd111;
	div.rn.f64 	%fd113, %fd112, %fd100;
	st.global.f64 	[%rd59], %fd113;
$L__BB1_11:
	mul.wide.s32 	%rd60, %r3, 8;
	add.s64 	%rd61, %rd6, %rd60;
	mov.b64 	%rd62, 4607182418800017408;
	st.global.u64 	[%rd61], %rd62;
	and.b32  	%r23, %r77, 7;
	setp.lt.u32 	%p9, %r6, 7;
	@%p9 bra 	$L__BB1_15;
	and.b32  	%r57, %r77, -8;
	neg.s32 	%r74, %r57;
	add.s64 	%rd12, %rd2, -24;
	add.s32 	%r58, %r1, 2;
	mad.lo.s32 	%r73, %r40, %r58, -2;
	shl.b64 	%rd63, %rd5, 3;
	add.s64 	%rd64, %rd63, -24;
	add.s64 	%rd13, %rd3, %rd64;
	add.s64 	%rd14, %rd4, %rd64;
	mov.u32 	%r72, %r40;
$L__BB1_13:
	.pragma "nounroll";
	mul.wide.s32 	%rd65, %r73, 8;
	add.s64 	%rd66, %rd12, %rd65;
	mul.wide.s32 	%rd67, %r77, 8;
	add.s64 	%rd68, %rd13, %rd67;
	add.s64 	%rd69, %rd14, %rd67;
	ld.global.f64 	%fd114, [%rd66+24];
	ld.global.f64 	%fd115, [%rd68+32];
	ld.global.f64 	%fd116, [%rd69+24];
	fma.rn.f64 	%fd117, %fd114, %fd115, %fd116;
	st.global.f64 	[%rd68+24], %fd117;
	ld.global.f64 	%fd118, [%rd66+16];
	ld.global.f64 	%fd119, [%rd69+16];
	fma.rn.f64 	%fd120, %fd118, %fd117, %fd119;
	st.global.f64 	[%rd68+16], %fd120;
	ld.global.f64 	%fd121, [%rd66+8];
	ld.global.f64 	%fd122, [%rd69+8];
	fma.rn.f64 	%fd123, %fd121, %fd120, %fd122;
	st.global.f64 	[%rd68+8], %fd123;
	ld.global.f64 	%fd124, [%rd66];
	ld.global.f64 	%fd125, [%rd69];
	fma.rn.f64 	%fd126, %fd124, %fd123, %fd125;
	st.global.f64 	[%rd68], %fd126;
	ld.global.f64 	%fd127, [%rd66+-8];
	ld.global.f64 	%fd128, [%rd69+-8];
	fma.rn.f64 	%fd129, %fd127, %fd126, %fd128;
	st.global.f64 	[%rd68+-8], %fd129;
	ld.global.f64 	%fd130, [%rd66+-16];
	ld.global.f64 	%fd131, [%rd69+-16];
	fma.rn.f64 	%fd132, %fd130, %fd129, %fd131;
	st.global.f64 	[%rd68+-16], %fd132;
	ld.global.f64 	%fd133, [%rd66+-24];
	ld.global.f64 	%fd134, [%rd69+-24];
	fma.rn.f64 	%fd135, %fd133, %fd132, %fd134;
	st.global.f64 	[%rd68+-24], %fd135;
	ld.global.f64 	%fd136, [%rd66+-32];
	ld.global.f64 	%fd137, [%rd69+-32];
	fma.rn.f64 	%fd138, %fd136, %fd135, %fd137;
	st.global.f64 	[%rd68+-32], %fd138;
	add.s32 	%r77, %r77, -8;
	add.s32 	%r74, %r74, 8;
	add.s32 	%r73, %r73, -8;
	add.s32 	%r72, %r72, -8;
	setp.ne.s32 	%p10, %r74, 0;
	@%p10 bra 	$L__BB1_13;
	add.s32 	%r77, %r72, -2;
$L__BB1_15:
	setp.eq.s32 	%p11, %r23, 0;
	@%p11 bra 	$L__BB1_24;
	setp.lt.u32 	%p12, %r23, 4;
	@%p12 bra 	$L__BB1_18;
	cvt.u32.u64 	%r59, %rd5;
	add.s32 	%r60, %r77, %r59;
	mul.wide.s32 	%rd70, %r60, 8;
	add.s64 	%rd71, %rd2, %rd70;
	ld.global.f64 	%fd139, [%rd71];
	cvt.s64.s32 	%rd72, %r77;
	mul.wide.s32 	%rd73, %r77, 8;
	add.s64 	%rd74, %rd6, %rd73;
	ld.global.f64 	%fd140, [%rd74+8];
	add.s64 	%rd75, %rd7, %rd73;
	ld.global.f64 	%fd141, [%rd75];
	fma.rn.f64 	%fd142, %fd139, %fd140, %fd141;
	st.global.f64 	[%rd74], %fd142;
	add.s64 	%rd76, %rd72, %rd5;
	shl.b64 	%rd77, %rd76, 3;
	add.s64 	%rd78, %rd2, %rd77;
	ld.global.f64 	%fd143, [%rd78+-8];
	ld.global.f64 	%fd144, [%rd75+-8];
	fma.rn.f64 	%fd145, %fd143, %fd142, %fd144;
	st.global.f64 	[%rd74+-8], %fd145;
	ld.global.f64 	%fd146, [%rd78+-16];
	ld.global.f64 	%fd147, [%rd75+-16];
	fma.rn.f64 	%fd148, %fd146, %fd145, %fd147;
	st.global.f64 	[%rd74+-16], %fd148;
	ld.global.f64 	%fd149, [%rd78+-24];
	ld.global.f64 	%fd150, [%rd75+-24];
	fma.rn.f64 	%fd151, %fd149, %fd148, %fd150;
	st.global.f64 	[%rd74+-24], %fd151;
	add.s32 	%r77, %r77, -4;
$L__BB1_18:
	setp.eq.s32 	%p13, %r7, 0;
	@%p13 bra 	$L__BB1_24;
	setp.eq.s32 	%p14, %r7, 1;
	@%p14 bra 	$L__BB1_21;
	cvt.u32.u64 	%r61, %rd5;
	add.s32 	%r62, %r77, %r61;
	mul.wide.s32 	%rd79, %r62, 8;
	add.s64 	%rd80, %rd2, %rd79;
	ld.global.f64 	%fd152, [%rd80];
	cvt.s64.s32 	%rd81, %r77;
	mul.wide.s32 	%rd82, %r77, 8;
	add.s64 	%rd83, %rd6, %rd82;
	ld.global.f64 	%fd153, [%rd83+8];
	add.s64 	%rd84, %rd7, %rd82;
	ld.global.f64 	%fd154, [%rd84];
	fma.rn.f64 	%fd155, %fd152, %fd153, %fd154;
	st.global.f64 	[%rd83], %fd155;
	add.s64 	%rd85, %rd81, %rd5;
	shl.b64 	%rd86, %rd85, 3;
	add.s64 	%rd87, %rd2, %rd86;
	ld.global.f64 	%fd156, [%rd87+-8];
	ld.global.f64 	%fd157, [%rd84+-8];
	fma.rn.f64 	%fd158, %fd156, %fd155, %fd157;
	st.global.f64 	[%rd83+-8], %fd158;
	add.s32 	%r77, %r77, -2;
$L__BB1_21:
	and.b32  	%r63, %r40, 1;
	setp.eq.b32 	%p15, %r63, 1;
	not.pred 	%p16, %p15;
	@%p16 bra 	$L__BB1_24;
	cvt.u32.u64 	%r64, %rd5;
	add.s32 	%r65, %r77, %r64;
	mul.wide.s32 	%rd88, %r65, 8;
	add.s64 	%rd89, %rd2, %rd88;
	ld.global.f64 	%fd159, [%rd89];
	mul.wide.s32 	%rd90, %r77, 8;
	add.s64 	%rd91, %rd6, %rd90;
	ld.global.f64 	%fd160, [%rd91+8];
	add.s64 	%rd92, %rd7, %rd90;
	ld.global.f64 	%fd161, [%rd92];
	fma.rn.f64 	%fd162, %fd159, %fd160, %fd161;
	st.global.f64 	[%rd91], %fd162;
	bra.uni 	$L__BB1_24;
$L__BB1_23:
	mul.wide.s32 	%rd24, %r3, 8;
	add.s64 	%rd25, %rd6, %rd24;
	mov.b64 	%rd26, 4607182418800017408;
	st.global.u64 	[%rd25], %rd26;
$L__BB1_24:
	ret;

}


// ===== COMPILED SASS (sm_100) =====

	.target	sm_100

	.elftype	@"ET_EXEC"


//--------------------- .note.nv.tkinfo           --------------------------
	.section	.note.nv.tkinfo,"",@"SHT_NOTE"
	.sectionflags	@"SHF_NOTE_NV_TKINFO"
	.tkinfo
        /*0018*/ 	.word	0x00000002
        /*0030*/ 	.string	""
        /*0030*/ 	.string	"ptxas"
        /*0030*/ 	.string	"Cuda compilation tools, release 13.0, V13.0.88"
        /*0030*/ 	.string	"Build cuda_13.0.r13.0/compiler.36424714_0"
        /*0030*/ 	.string	"-arch sm_100 -m 64 "



//--------------------- .note.nv.cuinfo           --------------------------
	.section	.note.nv.cuinfo,"",@"SHT_NOTE"
	.sectionflags	@"SHF_NOTE_NV_CUINFO"
        /*0018*/ 	.short	0x0002
        /*001a*/ 	.short	0x0064
        /*001c*/ 	.short	0x0082
	.zero		2


//--------------------- .nv.info                  --------------------------
	.section	.nv.info,"",@"SHT_CUDA_INFO"
	.align	4


	//----- nvinfo : EIATTR_REGCOUNT
	.align		4
        /*0000*/ 	.byte	0x04, 0x2f
        /*0002*/ 	.short	(.L_1 - .L_0)
	.align		4
.L_0:
        /*0004*/ 	.word	index@(_Z19kernel_column_sweepiiPdS_S_S_dddddd)
        /*0008*/ 	.word	0x0000002a


	//----- nvinfo : EIATTR_FRAME_SIZE
	.align		4
.L_1:
        /*000c*/ 	.byte	0x04, 0x11
        /*000e*/ 	.short	(.L_3 - .L_2)
	.align		4
.L_2:
        /*0010*/ 	.word	index@($__internal_1_$__cuda_sm20_div_rn_f64_full)
        /*0014*/ 	.word	0x00000000


	//----- nvinfo : EIATTR_FRAME_SIZE
	.align		4
.L_3:
        /*0018*/ 	.byte	0x04, 0x11
        /*001a*/ 	.short	(.L_5 - .L_4)
	.align		4
.L_4:
        /*001c*/ 	.word	index@(_Z19kernel_column_sweepiiPdS_S_S_dddddd)
        /*0020*/ 	.word	0x00000000


	//----- nvinfo : EIATTR_REGCOUNT
	.align		4
.L_5:
        /*0024*/ 	.byte	0x04, 0x2f
        /*0026*/ 	.short	(.L_7 - .L_6)
	.align		4
.L_6:
        /*0028*/ 	.word	index@(_Z16kernel_row_sweepiiPdS_S_S_dddddd)
        /*002c*/ 	.word	0x0000002e


	//----- nvinfo : EIATTR_FRAME_SIZE
	.align		4
.L_7:
        /*0030*/ 	.byte	0x04, 0x11
        /*0032*/ 	.short	(.L_9 - .L_8)
	.align		4
.L_8:
        /*0034*/ 	.word	index@($__internal_0_$__cuda_sm20_div_rn_f64_full)
        /*0038*/ 	.word	0x00000000


	//----- nvinfo : EIATTR_FRAME_SIZE
	.align		4
.L_9:
        /*003c*/ 	.byte	0x04, 0x11
        /*003e*/ 	.short	(.L_11 - .L_10)
	.align		4
.L_10:
        /*0040*/ 	.word	index@(_Z16kernel_row_sweepiiPdS_S_S_dddddd)
        /*0044*/ 	.word	0x00000000


	//----- nvinfo : EIATTR_MIN_STACK_SIZE
	.align		4
.L_11:
        /*0048*/ 	.byte	0x04, 0x12
        /*004a*/ 	.short	(.L_13 - .L_12)
	.align		4
.L_12:
        /*004c*/ 	.word	index@(_Z16kernel_row_sweepiiPdS_S_S_dddddd)
        /*0050*/ 	.word	0x00000000


	//----- nvinfo : EIATTR_MIN_STACK_SIZE
	.align		4
.L_13:
        /*0054*/ 	.byte	0x04, 0x12
        /*0056*/ 	.short	(.L_15 - .L_14)
	.align		4
.L_14:
        /*0058*/ 	.word	index@(_Z19kernel_column_sweepiiPdS_S_S_dddddd)
        /*005c*/ 	.word	0x00000000
.L_15:


//--------------------- .nv.compat                --------------------------
	.section	.nv.compat,"",@"SHT_CUDA_COMPAT_INFO"
	.align	4
        /*0000*/ 	.byte	0x02, 0x09, 0x00, 0x00, 0x02, 0x02, 0x01, 0x00, 0x02, 0x05, 0x05, 0x00, 0x03, 0x07, 0x01, 0x01
        /*0010*/ 	.byte	0x02, 0x03, 0x00, 0x00, 0x02, 0x06, 0x01, 0x00, 0x04, 0x0b, 0x08, 0x00, 0x01, 0x00, 0x00, 0x00
        /*0020*/ 	.byte	0x00, 0x00, 0x00, 0x00


//--------------------- .nv.info._Z16kernel_row_sweepiiPdS_S_S_dddddd --------------------------
	.section	.nv.info._Z16kernel_row_sweepiiPdS_S_S_dddddd,"",@"SHT_CUDA_INFO"
	.sectionflags	@""
	.align	4


	//----- nvinfo : EIATTR_CUDA_API_VERSION
	.align		4
        /*0000*/ 	.byte	0x04, 0x37
        /*0002*/ 	.short	(.L_17 - .L_16)
.L_16:
        /*0004*/ 	.word	0x00000082


	//----- nvinfo : EIATTR_KPARAM_INFO
	.align		4
.L_17:
        /*0008*/ 	.byte	0x04, 0x17
        /*000a*/ 	.short	(.L_19 - .L_18)
.L_18:
        /*000c*/ 	.word	0x00000000
        /*0010*/ 	.short	0x000b
        /*0012*/ 	.short	0x0050
        /*0014*/ 	.byte	0x00, 0xf0, 0x21, 0x00


	//----- nvinfo : EIATTR_KPARAM_INFO
	.align		4
.L_19:
        /*0018*/ 	.byte	0x04, 0x17
        /*001a*/ 	.short	(.L_21 - .L_20)
.L_20:
        /*001c*/ 	.word	0x00000000
        /*0020*/ 	.short	0x000a
        /*0022*/ 	.short	0x0048
        /*0024*/ 	.byte	0x00, 0xf0, 0x21, 0x00


	//----- nvinfo : EIATTR_KPARAM_INFO
	.align		4
.L_21:
        /*0028*/ 	.byte	0x04, 0x17
        /*002a*/ 	.short	(.L_23 - .L_22)
.L_22:
        /*002c*/ 	.word	0x00000000
        /*0030*/ 	.short	0x0009
        /*0032*/ 	.short	0x0040
        /*0034*/ 	.byte	0x00, 0xf0, 0x21, 0x00


	//----- nvinfo : EIATTR_KPARAM_INFO
	.align		4
.L_23:
        /*0038*/ 	.byte	0x04, 0x17
        /*003a*/ 	.short	(.L_25 - .L_24)
.L_24:
        /*003c*/ 	.word	0x00000000
        /*0040*/ 	.short	0x0008
        /*0042*/ 	.short	0x0038
        /*0044*/ 	.byte	0x00, 0xf0, 0x21, 0x00


	//----- nvinfo : EIATTR_KPARAM_INFO
	.align		4
.L_25:
        /*0048*/ 	.byte	0x04, 0x17
        /*004a*/ 	.short	(.L_27 - .L_26)
.L_26:
        /*004c*/ 	.word	0x00000000
        /*0050*/ 	.short	0x0007
        /*0052*/ 	.short	0x0030
        /*0054*/ 	.byte	0x00, 0xf0, 0x21, 0x00


	//----- nvinfo : EIATTR_KPARAM_INFO
	.align		4
.L_27:
        /*0058*/ 	.byte	0x04, 0x17
        /*005a*/ 	.short	(.L_29 - .L_28)
.L_28:
        /*005c*/ 	.word	0x00000000
        /*0060*/ 	.short	0x0006
        /*0062*/ 	.short	0x0028
        /*0064*/ 	.byte	0x00, 0xf0, 0x21, 0x00


	//----- nvinfo : EIATTR_KPARAM_INFO
	.align		4
.L_29:
        /*0068*/ 	.byte	0x04, 0x17
        /*006a*/ 	.short	(.L_31 - .L_30)
.L_30:
        /*006c*/ 	.word	0x00000000
        /*0070*/ 	.short	0x0005
        /*0072*/ 	.short	0x0020
        /*0074*/ 	.byte	0x00, 0xf5, 0x21, 0x00


	//----- nvinfo : EIATTR_KPARAM_INFO
	.align		4
.L_31:
        /*0078*/ 	.byte	0x04, 0x17
        /*007a*/ 	.short	(.L_33 - .L_32)
.L_32:
        /*007c*/ 	.word	0x00000000
        /*0080*/ 	.short	0x0004
        /*0082*/ 	.short	0x0018
        /*0084*/ 	.byte	0x00, 0xf5, 0x21, 0x00


	//----- nvinfo : EIATTR_KPARAM_INFO
	.align		4
.L_33:
        /*0088*/ 	.byte	0x04, 0x17
        /*008a*/ 	.short	(.L_35 - .L_34)
.L_34:
        /*008c*/ 	.word	0x00000000
        /*0090*/ 	.short	0x0003
        /*0092*/ 	.short	0x0010
        /*0094*/ 	.byte	0x00, 0xf5, 0x21, 0x00


	//----- nvinfo : EIATTR_KPARAM_INFO
	.align		4
.L_35:
        /*0098*/ 	.byte	0x04, 0x17
        /*009a*/ 	.short	(.L_37 - .L_36)
.L_36:
        /*009c*/ 	.word	0x00000000
        /*00a0*/ 	.short	0x0002
        /*00a2*/ 	.short	0x0008
        /*00a4*/ 	.byte	0x00, 0xf5, 0x21, 0x00


	//----- nvinfo : EIATTR_KPARAM_INFO
	.align		4
.L_37:
        /*00a8*/ 	.byte	0x04, 0x17
        /*00aa*/ 	.short	(.L_39 - .L_38)
.L_38:
        /*00ac*/ 	.word	0x00000000
        /*00b0*/ 	.short	0x0001
        /*00b2*/ 	.short	0x0004
        /*00b4*/ 	.byte	0x00, 0xf0, 0x11, 0x00


	//----- nvinfo : EIATTR_KPARAM_INFO
	.align		4
.L_39:
        /*00b8*/ 	.byte	0x04, 0x17
        /*00ba*/ 	.short	(.L_41 - .L_40)
.L_40:
        /*00bc*/ 	.word	0x00000000
        /*00c0*/ 	.short	0x0000
        /*00c2*/ 	.short	0x0000
        /*00c4*/ 	.byte	0x00, 0xf0, 0x11, 0x00


	//----- nvinfo : EIATTR_SPARSE_MMA_MASK
	.align		4
.L_41:
        /*00c8*/ 	.byte	0x03, 0x50
        /*00ca*/ 	.short	0x0000


	//----- nvinfo : EIATTR_MAXREG_COUNT
	.align		4
        /*00cc*/ 	.byte	0x03, 0x1b
        /*00ce*/ 	.short	0x00ff


	//----- nvinfo : EIATTR_MERCURY_ISA_VERSION
	.align		4
        /*00d0*/ 	.byte	0x03, 0x5f
        /*00d2*/ 	.short	0x0101


	//----- nvinfo : EIATTR_VRC_CTA_INIT_COUNT
	.align		4
        /*00d4*/ 	.byte	0x02, 0x4a
	.zero		1
	.zero		1


	//----- nvinfo : EIATTR_EXIT_INSTR_OFFSETS
	.align		4
        /*00d8*/ 	.byte	0x04, 0x1c
        /*00da*/ 	.short	(.L_43 - .L_42)


	//   ....[0]....
.L_42:
        /*00dc*/ 	.word	0x00000090


	//   ....[1]....
        /*00e0*/ 	.word	0x000026f0


	//   ....[2]....
        /*00e4*/ 	.word	0x00002920


	//   ....[3]....
        /*00e8*/ 	.word	0x00002af0


	//   ....[4]....
        /*00ec*/ 	.word	0x00002bc0


	//   ....[5]....
        /*00f0*/ 	.word	0x00002c00


	//----- nvinfo : EIATTR_CRS_STACK_SIZE
	.align		4
.L_43:
        /*00f4*/ 	.byte	0x04, 0x1e
        /*00f6*/ 	.short	(.L_45 - .L_44)
.L_44:
        /*00f8*/ 	.word	0x00000000


	//----- nvinfo : EIATTR_CBANK_PARAM_SIZE
	.align		4
.L_45:
        /*00fc*/ 	.byte	0x03, 0x19
        /*00fe*/ 	.short	0x0058


	//----- nvinfo : EIATTR_PARAM_CBANK
	.align		4
        /*0100*/ 	.byte	0x04, 0x0a
        /*0102*/ 	.short	(.L_47 - .L_46)
	.align		4
.L_46:
        /*0104*/ 	.word	index@(.nv.constant0._Z16kernel_row_sweepiiPdS_S_S_dddddd)
        /*0108*/ 	.short	0x0380
        /*010a*/ 	.short	0x0058


	//----- nvinfo : EIATTR_SW_WAR
	.align		4
.L_47:
        /*010c*/ 	.byte	0x04, 0x36
        /*010e*/ 	.short	(.L_49 - .L_48)
.L_48:
        /*0110*/ 	.word	0x00000008
.L_49:


//--------------------- .nv.info._Z19kernel_column_sweepiiPdS_S_S_dddddd --------------------------
	.section	.nv.info._Z19kernel_column_sweepiiPdS_S_S_dddddd,"",@"SHT_CUDA_INFO"
	.sectionflags	@""
	.align	4


	//----- nvinfo : EIATTR_CUDA_API_VERSION
	.align		4
        /*0000*/ 	.byte	0x04, 0x37
        /*0002*/ 	.short	(.L_51 - .L_50)
.L_50:
        /*0004*/ 	.word	0x00000082


	//----- nvinfo : EIATTR_KPARAM_INFO
	.align		4
.L_51:
        /*0008*/ 	.byte	0x04, 0x17
        /*000a*/ 	.short	(.L_53 - .L_52)
.L_52:
        /*000c*/ 	.word	0x00000000
        /*0010*/ 	.short	0x000b
        /*0012*/ 	.short	0x0050
        /*0014*/ 	.byte	0x00, 0xf0, 0x21, 0x00


	//----- nvinfo : EIATTR_KPARAM_INFO
	.align		4
.L_53:
        /*0018*/ 	.byte	0x04, 0x17
        /*001a*/ 	.short	(.L_55 - .L_54)
.L_54:
        /*001c*/ 	.word	0x00000000
        /*0020*/ 	.short	0x000a
        /*0022*/ 	.short	0x0048
        /*0024*/ 	.byte	0x00, 0xf0, 0x21, 0x00


	//----- nvinfo : EIATTR_KPARAM_INFO
	.align		4
.L_55:
        /*0028*/ 	.byte	0x04, 0x17
        /*002a*/ 	.short	(.L_57 - .L_56)
.L_56:
        /*002c*/ 	.word	0x00000000
        /*0030*/ 	.short	0x0009
        /*0032*/ 	.short	0x0040
        /*0034*/ 	.byte	0x00, 0xf0, 0x21, 0x00


	//----- nvinfo : EIATTR_KPARAM_INFO
	.align		4
.L_57:
        /*0038*/ 	.byte	0x04, 0x17
        /*003a*/ 	.short	(.L_59 - .L_58)
.L_58:
        /*003c*/ 	.word	0x00000000
        /*0040*/ 	.short	0x0008
        /*0042*/ 	.short	0x0038
        /*0044*/ 	.byte	0x00, 0xf0, 0x21, 0x00


	//----- nvinfo : EIATTR_KPARAM_INFO
	.align		4
.L_59:
        /*0048*/ 	.byte	0x04, 0x17
        /*004a*/ 	.short	(.L_61 - .L_60)
.L_60:
        /*004c*/ 	.word	0x00000000
        /*0050*/ 	.short	0x0007
        /*0052*/ 	.short	0x0030
        /*0054*/ 	.byte	0x00, 0xf0, 0x21, 0x00


	//----- nvinfo : EIATTR_KPARAM_INFO
	.align		4
.L_61:
        /*0058*/ 	.byte	0x04, 0x17
        /*005a*/ 	.short	(.L_63 - .L_62)
.L_62:
        /*005c*/ 	.word	0x00000000
        /*0060*/ 	.short	0x0006
        /*0062*/ 	.short	0x0028
        /*0064*/ 	.byte	0x00, 0xf0, 0x21, 0x00


	//----- nvinfo : EIATTR_KPARAM_INFO
	.align		4
.L_63:
        /*0068*/ 	.byte	0x04, 0x17
        /*006a*/ 	.short	(.L_65 - .L_64)
.L_64:
        /*006c*/ 	.word	0x00000000
        /*0070*/ 	.short	0x0005
        /*0072*/ 	.short	0x0020
        /*0074*/ 	.byte	0x00, 0xf5, 0x21, 0x00


	//----- nvinfo : EIATTR_KPARAM_INFO
	.align		4
.L_65:
        /*0078*/ 	.byte	0x04, 0x17
        /*007a*/ 	.short	(.L_67 - .L_66)
.L_66:
        /*007c*/ 	.word	0x00000000
        /*0080*/ 	.short	0x0004
        /*0082*/ 	.short	0x0018
        /*0084*/ 	.byte	0x00, 0xf5, 0x21, 0x00


	//----- nvinfo : EIATTR_KPARAM_INFO
	.align		4
.L_67:
        /*0088*/ 	.byte	0x04, 0x17
        /*008a*/ 	.short	(.L_69 - .L_68)
.L_68:
        /*008c*/ 	.word	0x00000000
        /*0090*/ 	.short	0x0003
        /*0092*/ 	.short	0x0010
        /*0094*/ 	.byte	0x00, 0xf5, 0x21, 0x00


	//----- nvinfo : EIATTR_KPARAM_INFO
	.align		4
.L_69:
        /*0098*/ 	.byte	0x04, 0x17
        /*009a*/ 	.short	(.L_71 - .L_70)
.L_70:
        /*009c*/ 	.word	0x00000000
        /*00a0*/ 	.short	0x0002
        /*00a2*/ 	.short	0x0008
        /*00a4*/ 	.byte	0x00, 0xf5, 0x21, 0x00


	//----- nvinfo : EIATTR_KPARAM_INFO
	.align		4
.L_71:
        /*00a8*/ 	.byte	0x04, 0x17
        /*00aa*/ 	.short	(.L_73 - .L_72)
.L_72:
        /*00ac*/ 	.word	0x00000000
        /*00b0*/ 	.short	0x0001
        /*00b2*/ 	.short	0x0004
        /*00b4*/ 	.byte	0x00, 0xf0, 0x11, 0x00


	//----- nvinfo : EIATTR_KPARAM_INFO
	.align		4
.L_73:
        /*00b8*/ 	.byte	0x04, 0x17
        /*00ba*/ 	.short	(.L_75 - .L_74)
.L_74:
        /*00bc*/ 	.word	0x00000000
        /*00c0*/ 	.short	0x0000
        /*00c2*/ 	.short	0x0000
        /*00c4*/ 	.byte	0x00, 0xf0, 0x11, 0x00


	//----- nvinfo : EIATTR_SPARSE_MMA_MASK
	.align		4
.L_75:
        /*00c8*/ 	.byte	0x03, 0x50
        /*00ca*/ 	.short	0x0000


	//----- nvinfo : EIATTR_MAXREG_COUNT
	.align		4
        /*00cc*/ 	.byte	0x03, 0x1b
        /*00ce*/ 	.short	0x00ff


	//----- nvinfo : EIATTR_MERCURY_ISA_VERSION
	.align		4
        /*00d0*/ 	.byte	0x03, 0x5f
        /*00d2*/ 	.short	0x0101


	//----- nvinfo : EIATTR_VRC_CTA_INIT_COUNT
	.align		4
        /*00d4*/ 	.byte	0x02, 0x4a
	.zero		1
	.zero		1


	//----- nvinfo : EIATTR_EXIT_INSTR_OFFSETS
	.align		4
        /*00d8*/ 	.byte	0x04, 0x1c
        /*00da*/ 	.short	(.L_77 - .L_76)


	//   ....[0]....
.L_76:
        /*00dc*/ 	.word	0x000000a0


	//   ....[1]....
        /*00e0*/ 	.word	0x000024e0


	//   ....[2]....
        /*00e4*/ 	.word	0x00002740


	//   ....[3]....
        /*00e8*/ 	.word	0x000028e0


	//   ....[4]....
        /*00ec*/ 	.word	0x000029c0


	//   ....[5]....
        /*00f0*/ 	.word	0x00002a10


	//----- nvinfo : EIATTR_CRS_STACK_SIZE
	.align		4
.L_77:
        /*00f4*/ 	.byte	0x04, 0x1e
        /*00f6*/ 	.short	(.L_79 - .L_78)
.L_78:
        /*00f8*/ 	.word	0x00000000


	//----- nvinfo : EIATTR_CBANK_PARAM_SIZE
	.align		4
.L_79:
        /*00fc*/ 	.byte	0x03, 0x19
        /*00fe*/ 	.short	0x0058


	//----- nvinfo : EIATTR_PARAM_CBANK
	.align		4
        /*0100*/ 	.byte	0x04, 0x0a
        /*0102*/ 	.short	(.L_81 - .L_80)
	.align		4
.L_80:
        /*0104*/ 	.word	index@(.nv.constant0._Z19kernel_column_sweepiiPdS_S_S_dddddd)
        /*0108*/ 	.short	0x0380
        /*010a*/ 	.short	0x0058


	//----- nvinfo : EIATTR_SW_WAR
	.align		4
.L_81:
        /*010c*/ 	.byte	0x04, 0x36
        /*010e*/ 	.short	(.L_83 - .L_82)
.L_82:
        /*0110*/ 	.word	0x00000008
.L_83:


//--------------------- .nv.callgraph             --------------------------
	.section	.nv.callgraph,"",@"SHT_CUDA_CALLGRAPH"
	.align	4
	.sectionentsize	8
	.align		4
        /*0000*/ 	.word	0x00000000
	.align		4
        /*0004*/ 	.word	0xffffffff
	.align		4
        /*0008*/ 	.word	0x00000000
	.align		4
        /*000c*/ 	.word	0xfffffffe
	.align		4
        /*0010*/ 	.word	0x00000000
	.align		4
        /*0014*/ 	.word	0xfffffffd
	.align		4
        /*0018*/ 	.word	0x00000000
	.align		4
        /*001c*/ 	.word	0xfffffffc


//--------------------- .text._Z16kernel_row_sweepiiPdS_S_S_dddddd --------------------------
	.section	.text._Z16kernel_row_sweepiiPdS_S_S_dddddd,"ax",@progbits
	.align	128
        .global         _Z16kernel_row_sweepiiPdS_S_S_dddddd
        .type           _Z16kernel_row_sweepiiPdS_S_S_dddddd,@function
        .size           _Z16kernel_row_sweepiiPdS_S_S_dddddd,(.L_x_86 - _Z16kernel_row_sweepiiPdS_S_S_dddddd)
        .other          _Z16kernel_row_sweepiiPdS_S_S_dddddd,@"STO_CUDA_ENTRY STV_DEFAULT"
_Z16kernel_row_sweepiiPdS_S_S_dddddd:
.text._Z16kernel_row_sweepiiPdS_S_S_dddddd:
[----:B------:R-:W-:Y:S01]  /*0000*/  LDC R1, c[0x0][0x37c] ;  /* 0x0000df00ff017b82 */ /* 0x000fe20000000800 */
[----:B------:R-:W0:Y:S01]  /*0010*/  S2R R2, SR_CTAID.X ;  /* 0x0000000000027919 */ /* 0x000e220000002500 */
[----:B------:R-:W0:Y:S01]  /*0020*/  LDCU UR4, c[0x0][0x360] ;  /* 0x00006c00ff0477ac */ /* 0x000e220008000800 */
[----:B------:R-:W0:Y:S01]  /*0030*/  S2R R3, SR_TID.X ;  /* 0x0000000000037919 */ /* 0x000e220000002100 */
[----:B------:R-:W1:Y:S02]  /*0040*/  LDCU UR6, c[0x0][0x384] ;  /* 0x00007080ff0677ac */ /* 0x000e640008000800 */
[----:B-1----:R-:W-:Y:S01]  /*0050*/  UIADD3 UR7, UPT, UPT, UR6, -0x1, URZ ;  /* 0xffffffff06077890 */ /* 0x002fe2000fffe0ff */
[----:B0-----:R-:W-:-:S04]  /*0060*/  IMAD R2, R2, UR4, R3 ;  /* 0x0000000402027c24 */ /* 0x001fc8000f8e0203 */
[----:B------:R-:W-:-:S05]  /*0070*/  VIADD R0, R2, 0x1 ;  /* 0x0000000102007836 */ /* 0x000fca0000000000 */
[----:B------:R-:W-:-:S13]  /*0080*/  ISETP.GE.AND P0, PT, R0, UR7, PT ;  /* 0x0000000700007c0c */ /* 0x000fda000bf06270 */
[----:B------:R-:W-:Y:S05]  /*0090*/  @P0 EXIT ;  /* 0x000000000000094d */ /* 0x000fea0003800000 */
[----:B------:R-:W0:Y:S01]  /*00a0*/  LDC.64 R26, c[0x0][0x388] ;  /* 0x0000e200ff1a7b82 */ /* 0x000e220000000a00 */
[----:B------:R-:W1:Y:S01]  /*00b0*/  LDCU.64 UR10, c[0x0][0x358] ;  /* 0x00006b00ff0a77ac */ /* 0x000e620008000a00 */
[C---:B------:R-:W-:Y:S02]  /*00c0*/  IMAD R3, R0.reuse, UR6, RZ ;  /* 0x0000000600037c24 */ /* 0x040fe4000f8e02ff */
[----:B------:R-:W-:Y:S02]  /*00d0*/  HFMA2 R9, -RZ, RZ, 1.984375, 0 ;  /* 0x3ff00000ff097431 */ /* 0x000fe400000001ff */
[----:B------:R-:W-:Y:S02]  /*00e0*/  VIADD R7, R0, UR6 ;  /* 0x0000000600077c36 */ /* 0x000fe40008000000 */
[----:B------:R-:W-:Y:S01]  /*00f0*/  IMAD.MOV.U32 R8, RZ, RZ, 0x0 ;  /* 0x00000000ff087424 */ /* 0x000fe200078e00ff */
[----:B------:R-:W2:Y:S08]  /*0100*/  LDC.64 R4, c[0x0][0x398] ;  /* 0x0000e600ff047b82 */ /* 0x000eb00000000a00 */
[----:B------:R-:W3:Y:S01]  /*0110*/  LDC.64 R24, c[0x0][0x3a0] ;  /* 0x0000e800ff187b82 */ /* 0x000ee20000000a00 */
[----:B0-----:R-:W-:-:S05]  /*0120*/  IMAD.WIDE R26, R3, 0x8, R26 ;  /* 0x00000008031a7825 */ /* 0x001fca00078e021a */
[----:B-1----:R0:W-:Y:S01]  /*0130*/  STG.E.64 desc[UR10][R26.64], R8 ;  /* 0x000000081a007986 */ /* 0x0021e2000c101b0a */
[----:B--2---:R-:W-:-:S05]  /*0140*/  IMAD.WIDE R4, R7, 0x8, R4 ;  /* 0x0000000807047825 */ /* 0x004fca00078e0204 */
[----:B------:R0:W-:Y:S04]  /*0150*/  STG.E.64 desc[UR10][R4.64], RZ ;  /* 0x000000ff04007986 */ /* 0x0001e8000c101b0a */
[----:B------:R-:W2:Y:S01]  /*0160*/  LDG.E.64 R6, desc[UR10][R26.64] ;  /* 0x0000000a1a067981 */ /* 0x000ea2000c1e1b00 */
[----:B---3--:R-:W-:Y:S01]  /*0170*/  IMAD.WIDE R24, R3, 0x8, R24 ;  /* 0x0000000803187825 */ /* 0x008fe200078e0218 */
[----:B------:R-:W-:-:S04]  /*0180*/  UISETP.GE.AND UP0, UPT, UR6, 0x3, UPT ;  /* 0x000000030600788c */ /* 0x000fc8000bf06270 */
[----:B--2---:R0:W-:Y:S05]  /*0190*/  STG.E.64 desc[UR10][R24.64], R6 ;  /* 0x0000000618007986 */ /* 0x0041ea000c101b0a */
[----:B------:R-:W-:Y:S05]  /*01a0*/  BRA.U !UP0, `(.L_x_0) ;  /* 0x0000002908887547 */ /* 0x000fea000b800000 */
[----:B0-----:R-:W0:Y:S01]  /*01b0*/  LDC.64 R4, c[0x0][0x3a8] ;  /* 0x0000ea00ff047b82 */ /* 0x001e220000000a00 */
[----:B------:R-:W-:Y:S02]  /*01c0*/  UIADD3 UR12, UPT, UPT, UR6, -0x3, URZ ;  /* 0xfffffffd060c7890 */ /* 0x000fe4000fffe0ff */
[----:B------:R-:W-:Y:S02]  /*01d0*/  UIADD3 UR5, UPT, UPT, UR6, -0x2, URZ ;  /* 0xfffffffe06057890 */ /* 0x000fe4000fffe0ff */
[----:B------:R-:W-:Y:S02]  /*01e0*/  UISETP.GE.U32.AND UP0, UPT, UR12, 0x3, UPT ;  /* 0x000000030c00788c */ /* 0x000fe4000bf06070 */
[----:B------:R-:W-:Y:S01]  /*01f0*/  ULOP3.LUT UR13, UR5, 0x3, URZ, 0xc0, !UPT ;  /* 0x00000003050d7892 */ /* 0x000fe2000f8ec0ff */
[----:B------:R-:W-:Y:S01]  /*0200*/  UMOV UR4, 0x1 ;  /* 0x0000000100047882 */ /* 0x000fe20000000000 */
[----:B0-----:R-:W-:-:S10]  /*0210*/  DFMA R4, R4, 2, R8 ;  /* 0x400000000404782b */ /* 0x001fd40000000008 */
[----:B------:R-:W-:Y:S02]  /*0220*/  R2UR UR9, R5 ;  /* 0x00000000050972ca */ /* 0x000fe400000e0000 */
[----:B------:R-:W-:Y:S02]  /*0230*/  R2UR UR8, R4 ;  /* 0x00000000040872ca */ /* 0x000fe400000e0000 */
[----:B------:R-:W-:Y:S01]  /*0240*/  SHF.R.S32.HI R4, RZ, 0x1f, R3 ;  /* 0x0000001fff047819 */ /* 0x000fe20000011403 */
[----:B------:R-:W-:-:S12]  /*0250*/  BRA.U !UP0, `(.L_x_1) ;  /* 0x0000001108607547 */ /* 0x000fd8000b800000 */
[----:B------:R-:W-:Y:S01]  /*0260*/  ULOP3.LUT UR4, UR5, 0xfffffffc, URZ, 0xc0, !UPT ;  /* 0xfffffffc05047892 */ /* 0x000fe2000f8ec0ff */
[----:B------:R-:W-:Y:S01]  /*0270*/  IMAD.U32 R9, RZ, RZ, UR6 ;  /* 0x00000006ff097e24 */ /* 0x000fe2000f8e00ff */
[C---:B------:R-:W-:Y:S01]  /*0280*/  SHF.L.U64.HI R6, R3.reuse, 0x3, R4 ;  /* 0x0000000303067819 */ /* 0x040fe20000010204 */
[C---:B------:R-:W-:Y:S01]  /*0290*/  VIADD R5, R3.reuse, 0x1 ;  /* 0x0000000103057836 */ /* 0x040fe20000000000 */
[----:B------:R-:W-:Y:S01]  /*02a0*/  UIADD3 UR6, UPT, UPT, -UR4, URZ, URZ ;  /* 0x000000ff04067290 */ /* 0x000fe2000fffe1ff */
[----:B------:R-:W-:Y:S01]  /*02b0*/  IMAD.SHL.U32 R7, R3, 0x8, RZ ;  /* 0x0000000803077824 */ /* 0x000fe200078e00ff */
[----:B------:R-:W0:Y:S01]  /*02c0*/  LDCU.64 UR26, c[0x0][0x3a8] ;  /* 0x00007500ff1a77ac */ /* 0x000e220008000a00 */
[----:B------:R-:W-:Y:S01]  /*02d0*/  IMAD R8, R2, R9, 0x1 ;  /* 0x0000000102087424 */ /* 0x000fe200078e0209 */
[----:B------:R-:W1:Y:S01]  /*02e0*/  LDCU.64 UR14, c[0x0][0x3d0] ;  /* 0x00007a00ff0e77ac */ /* 0x000e620008000a00 */
[----:B------:R-:W2:Y:S01]  /*02f0*/  LDCU.64 UR16, c[0x0][0x3b8] ;  /* 0x00007700ff1077ac */ /* 0x000ea20008000a00 */
[----:B------:R-:W3:Y:S01]  /*0300*/  LDCU.64 UR24, c[0x0][0x3c0] ;  /* 0x00007800ff1877ac */ /* 0x000ee20008000a00 */
[----:B------:R-:W4:Y:S01]  /*0310*/  LDCU.64 UR18, c[0x0][0x3a0] ;  /* 0x00007400ff1277ac */ /* 0x000f220008000a00 */
[----:B------:R-:W0:Y:S01]  /*0320*/  LDCU.128 UR20, c[0x0][0x390] ;  /* 0x00007200ff1477ac */ /* 0x000e220008000c00 */
[----:B------:R-:W-:-:S05]  /*0330*/  UMOV UR4, URZ ;  /* 0x000000ff00047c82 */ /* 0x000fca0008000000 */
.L_x_18:
[----:B------:R-:W5:Y:S08]  /*0340*/  LDC.64 R14, c[0x0][0x398] ;  /* 0x0000e600ff0e7b82 */ /* 0x000f700000000a00 */
[----:B------:R-:W1:Y:S08]  /*0350*/  LDC.64 R10, c[0x0][0x3c0] ;  /* 0x0000f000ff0a7b82 */ /* 0x000e700000000a00 */
[----:B------:R-:W1:Y:S01]  /*0360*/  LDC.64 R12, c[0x0][0x3c8] ;  /* 0x0000f200ff0c7b82 */ /* 0x000e620000000a00 */
[----:B-----5:R-:W-:-:S07]  /*0370*/  IMAD.WIDE R14, R5, 0x8, R14 ;  /* 0x00000008050e7825 */ /* 0x020fce00078e020e */
[----:B------:R-:W5:Y:S01]  /*0380*/  LDC.64 R22, c[0x0][0x390] ;  /* 0x0000e400ff167b82 */ /* 0x000f620000000a00 */
[----:B------:R-:W1:Y:S01]  /*0390*/  LDG.E.64 R16, desc[UR10][R14.64+-0x8] ;  /* 0xfffff80a0e107981 */ /* 0x000e62000c1e1b00 */
[----:B------:R-:W-:Y:S01]  /*03a0*/  BSSY.RECONVERGENT B1, `(.L_x_2) ;  /* 0x0000019000017945 */ /* 0x000fe20003800200 */
[----:B-----5:R-:W-:Y:S01]  /*03b0*/  IMAD.WIDE R22, R8, 0x8, R22 ;  /* 0x0000000808167825 */ /* 0x020fe200078e0216 */
[----:B-1----:R-:W-:Y:S01]  /*03c0*/  DFMA R16, R16, R10, R12 ;  /* 0x0000000a1010722b */ /* 0x002fe2000000000c */
[----:B------:R-:W-:-:S05]  /*03d0*/  MOV R10, 0x1 ;  /* 0x00000001000a7802 */ /* 0x000fca0000000f00 */
[----:B------:R-:W1:Y:S02]  /*03e0*/  MUFU.RCP64H R11, R17 ;  /* 0x00000011000b7308 */ /* 0x000e640000001800 */
[----:B-1----:R-:W-:-:S08]  /*03f0*/  DFMA R12, -R16, R10, 1 ;  /* 0x3ff00000100c742b */ /* 0x002fd0000000010a */
[----:B------:R-:W-:-:S08]  /*0400*/  DFMA R12, R12, R12, R12 ;  /* 0x0000000c0c0c722b */ /* 0x000fd0000000000c */
[----:B------:R-:W-:-:S08]  /*0410*/  DFMA R12, R10, R12, R10 ;  /* 0x0000000c0a0c722b */ /* 0x000fd0000000000a */
[----:B------:R-:W-:-:S08]  /*0420*/  DFMA R10, -R16, R12, 1 ;  /* 0x3ff00000100a742b */ /* 0x000fd0000000010c */
[----:B------:R-:W-:-:S08]  /*0430*/  DFMA R10, R12, R10, R12 ;  /* 0x0000000a0c0a722b */ /* 0x000fd0000000000c */
[----:B------:R-:W-:-:S08]  /*0440*/  DMUL R12, R10, -UR14 ;  /* 0x8000000e0a0c7c28 */ /* 0x000fd00008000000 */
[----:B------:R-:W-:-:S08]  /*0450*/  DFMA R18, -R16, R12, -UR14 ;  /* 0x8000000e10127e2b */ /* 0x000fd0000800010c */
[----:B------:R-:W-:Y:S02]  /*0460*/  DFMA R10, R10, R18, R12 ;  /* 0x000000120a0a722b */ /* 0x000fe4000000000c */
[----:B------:R-:W-:-:S08]  /*0470*/  DADD R12, -RZ, -UR14 ;  /* 0x8000000eff0c7e29 */ /* 0x000fd00008000100 */
[----:B------:R-:W-:Y:S02]  /*0480*/  FFMA R0, RZ, R17, R11 ;  /* 0x00000011ff007223 */ /* 0x000fe4000000000b */
[----:B------:R-:W-:-:S03]  /*0490*/  FSETP.GEU.AND P1, PT, |R13|, 6.5827683646048100446e-37, PT ;  /* 0x036000000d00780b */ /* 0x000fc60003f2e200 */
[----:B------:R-:W-:-:S13]  /*04a0*/  FSETP.GT.AND P0, PT, |R0|, 1.469367938527859385e-39, PT ;  /* 0x001000000000780b */ /* 0x000fda0003f04200 */
[----:B------:R-:W-:Y:S05]  /*04b0*/  @P0 BRA P1, `(.L_x_3) ;  /* 0x00000000001c0947 */ /* 0x000fea0000800000 */
[----:B------:R-:W-:Y:S01]  /*04c0*/  IMAD.MOV.U32 R10, RZ, RZ, R12 ;  /* 0x000000ffff0a7224 */ /* 0x000fe200078e000c */
[----:B------:R-:W-:Y:S01]  /*04d0*/  MOV R31, R17 ;  /* 0x00000011001f7202 */ /* 0x000fe20000000f00 */
[----:B------:R-:W-:Y:S01]  /*04e0*/  IMAD.MOV.U32 R9, RZ, RZ, R13 ;  /* 0x000000ffff097224 */ /* 0x000fe200078e000d */
[----:B------:R-:W-:Y:S01]  /*04f0*/  MOV R0, 0x520 ;  /* 0x0000052000007802 */ /* 0x000fe20000000f00 */
[----:B------:R-:W-:-:S07]  /*0500*/  IMAD.MOV.U32 R30, RZ, RZ, R16 ;  /* 0x000000ffff1e7224 */ /* 0x000fce00078e0010 */
[----:B0-234-:R-:W-:Y:S05]  /*0510*/  CALL.REL.NOINC `($__internal_0_$__cuda_sm20_div_rn_f64_full) ;  /* 0x0000002400bc7944 */ /* 0x01dfea0003c00000 */
[----:B------:R-:W-:-:S07]  /*0520*/  IMAD.MOV.U32 R11, RZ, RZ, R9 ;  /* 0x000000ffff0b7224 */ /* 0x000fce00078e0009 */
.L_x_3:
[----:B0-234-:R-:W-:Y:S05]  /*0530*/  BSYNC.RECONVERGENT B1 ;  /* 0x0000000000017941 */ /* 0x01dfea0003800200 */
.L_x_2:
[----:B------:R-:W0:Y:S01]  /*0540*/  LDC R21, c[0x0][0x384] ;  /* 0x0000e100ff157b82 */ /* 0x000e220000000800 */
[----:B------:R1:W-:Y:S04]  /*0550*/  STG.E.64 desc[UR10][R14.64], R10 ;  /* 0x0000000a0e007986 */ /* 0x0003e8000c101b0a */
[----:B------:R-:W2:Y:S01]  /*0560*/  LDG.E.64 R34, desc[UR10][R22.64] ;  /* 0x0000000a16227981 */ /* 0x000ea2000c1e1b00 */
[----:B------:R-:W-:Y:S01]  /*0570*/  IADD3 R18, P0, PT, R7, UR18, RZ ;  /* 0x0000001207127c10 */ /* 0x000fe2000ff1e0ff */
[----:B0-----:R-:W-:-:S06]  /*0580*/  IMAD.WIDE.U32 R32, R21, 0x8, R22 ;  /* 0x0000000815207825 */ /* 0x001fcc00078e0016 */
[----:B------:R-:W3:Y:S01]  /*0590*/  LDG.E.64 R32, desc[UR10][R32.64] ;  /* 0x0000000a20207981 */ /* 0x000ee2000c1e1b00 */
[----:B------:R-:W-:Y:S01]  /*05a0*/  IMAD.WIDE.U32 R20, R21, 0x10, R22 ;  /* 0x0000001015147825 */ /* 0x000fe200078e0016 */
[----:B------:R-:W-:-:S04]  /*05b0*/  IADD3.X R19, PT, PT, R6, UR19, RZ, P0, !PT ;  /* 0x0000001306137c10 */ /* 0x000fc800087fe4ff */
[----:B------:R-:W4:Y:S04]  /*05c0*/  LDG.E.64 R28, desc[UR10][R20.64] ;  /* 0x0000000a141c7981 */ /* 0x000f28000c1e1b00 */
[----:B------:R-:W5:Y:S01]  /*05d0*/  LDG.E.64 R12, desc[UR10][R18.64] ;  /* 0x0000000a120c7981 */ /* 0x000f62000c1e1b00 */
[----:B------:R-:W1:Y:S01]  /*05e0*/  MUFU.RCP64H R31, R17 ;  /* 0x00000011001f7308 */ /* 0x000e620000001800 */
[----:B------:R-:W-:Y:S01]  /*05f0*/  IMAD.MOV.U32 R30, RZ, RZ, 0x1 ;  /* 0x00000001ff1e7424 */ /* 0x000fe200078e00ff */
[----:B------:R-:W-:Y:S05]  /*0600*/  BSSY.RECONVERGENT B1, `(.L_x_4) ;  /* 0x0000018000017945 */ /* 0x000fea0003800200 */
[----:B-1----:R-:W-:-:S08]  /*0610*/  DFMA R10, -R16, R30, 1 ;  /* 0x3ff00000100a742b */ /* 0x002fd0000000011e */
[----:B------:R-:W-:-:S08]  /*0620*/  DFMA R10, R10, R10, R10 ;  /* 0x0000000a0a0a722b */ /* 0x000fd0000000000a */
[----:B------:R-:W-:-:S08]  /*0630*/  DFMA R10, R30, R10, R30 ;  /* 0x0000000a1e0a722b */ /* 0x000fd0000000001e */
[----:B------:R-:W-:-:S08]  /*0640*/  DFMA R30, -R16, R10, 1 ;  /* 0x3ff00000101e742b */ /* 0x000fd0000000010a */
[----:B------:R-:W-:Y:S02]  /*0650*/  DFMA R30, R10, R30, R10 ;  /* 0x0000001e0a1e722b */ /* 0x000fe4000000000a */
[----:B--2---:R-:W-:-:S08]  /*0660*/  DMUL R34, R34, UR26 ;  /* 0x0000001a22227c28 */ /* 0x004fd00008000000 */
[----:B---3--:R-:W-:-:S08]  /*0670*/  DFMA R32, R32, UR8, -R34 ;  /* 0x0000000820207c2b */ /* 0x008fd00008000822 */
[----:B----4-:R-:W-:-:S08]  /*0680*/  DFMA R28, -R28, UR16, R32 ;  /* 0x000000101c1c7c2b */ /* 0x010fd00008000120 */
[----:B-----5:R-:W-:-:S08]  /*0690*/  DFMA R12, -R12, UR24, R28 ;  /* 0x000000180c0c7c2b */ /* 0x020fd0000800011c */
[----:B------:R-:W-:Y:S02]  /*06a0*/  DMUL R10, R30, R12 ;  /* 0x0000000c1e0a7228 */ /* 0x000fe40000000000 */
[----:B------:R-:W-:-:S06]  /*06b0*/  FSETP.GEU.AND P1, PT, |R13|, 6.5827683646048100446e-37, PT ;  /* 0x036000000d00780b */ /* 0x000fcc0003f2e200 */
[----:B------:R-:W-:-:S08]  /*06c0*/  DFMA R28, -R16, R10, R12 ;  /* 0x0000000a101c722b */ /* 0x000fd0000000010c */
[----:B------:R-:W-:-:S10]  /*06d0*/  DFMA R10, R30, R28, R10 ;  /* 0x0000001c1e0a722b */ /* 0x000fd4000000000a */
[----:B------:R-:W-:-:S05]  /*06e0*/  FFMA R0, RZ, R17, R11 ;  /* 0x00000011ff007223 */ /* 0x000fca000000000b */
[----:B------:R-:W-:-:S13]  /*06f0*/  FSETP.GT.AND P0, PT, |R0|, 1.469367938527859385e-39, PT ;  /* 0x001000000000780b */ /* 0x000fda0003f04200 */
[----:B------:R-:W-:Y:S05]  /*0700*/  @P0 BRA P1, `(.L_x_5) ;  /* 0x00000000001c0947 */ /* 0x000fea0000800000 */
[----:B------:R-:W-:Y:S01]  /*0710*/  IMAD.MOV.U32 R10, RZ, RZ, R12 ;  /* 0x000000ffff0a7224 */ /* 0x000fe200078e000c */
[----:B------:R-:W-:Y:S01]  /*0720*/  MOV R9, R13 ;  /* 0x0000000d00097202 */ /* 0x000fe20000000f00 */
[----:B------:R-:W-:Y:S01]  /*0730*/  IMAD.MOV.U32 R30, RZ, RZ, R16 ;  /* 0x000000ffff1e7224 */ /* 0x000fe200078e0010 */
[----:B------:R-:W-:Y:S01]  /*0740*/  MOV R0, 0x770 ;  /* 0x0000077000007802 */ /* 0x000fe20000000f00 */
[----:B------:R-:W-:-:S07]  /*0750*/  IMAD.MOV.U32 R31, RZ, RZ, R17 ;  /* 0x000000ffff1f7224 */ /* 0x000fce00078e0011 */
[----:B------:R-:W-:Y:S05]  /*0760*/  CALL.REL.NOINC `($__internal_0_$__cuda_sm20_div_rn_f64_full) ;  /* 0x0000002400287944 */ /* 0x000fea0003c00000 */
[----:B------:R-:W-:-:S07]  /*0770*/  IMAD.MOV.U32 R11, RZ, RZ, R9 ;  /* 0x000000ffff0b7224 */ /* 0x000fce00078e0009 */
.L_x_5:
[----:B------:R-:W-:Y:S05]  /*0780*/  BSYNC.RECONVERGENT B1 ;  /* 0x0000000000017941 */ /* 0x000fea0003800200 */
.L_x_4:
[----:B------:R0:W-:Y:S01]  /*0790*/  STG.E.64 desc[UR10][R18.64+0x8], R10 ;  /* 0x0000080a12007986 */ /* 0x0001e2000c101b0a */
[----:B------:R-:W1:Y:S03]  /*07a0*/  LDC.64 R12, c[0x0][0x3c0] ;  /* 0x0000f000ff0c7b82 */ /* 0x000e660000000a00 */
[----:B------:R-:W1:Y:S01]  /*07b0*/  LDG.E.64 R32, desc[UR10][R14.64] ;  /* 0x0000000a0e207981 */ /* 0x000e62000c1e1b00 */
[----:B------:R-:W-:Y:S04]  /*07c0*/  BSSY.RECONVERGENT B1, `(.L_x_6) ;  /* 0x0000019000017945 */ /* 0x000fe80003800200 */
[----:B------:R-:W1:Y:S02]  /*07d0*/  LDC.64 R16, c[0x0][0x3c8] ;  /* 0x0000f200ff107b82 */ /* 0x000e640000000a00 */
        /* <DEDUP_REMOVED lines=8> */
[----:B0-----:R-:W-:-:S08]  /*0860*/  DMUL R10, R12, -UR14 ;  /* 0x8000000e0c0a7c28 */ /* 0x001fd00008000000 */
        /* <DEDUP_REMOVED lines=14> */
.L_x_7:
[----:B------:R-:W-:Y:S05]  /*0950*/  BSYNC.RECONVERGENT B1 ;  /* 0x0000000000017941 */ /* 0x000fea0003800200 */
.L_x_6:
[----:B------:R-:W-:-:S04]  /*0960*/  IADD3 R16, P0, PT, R7, UR22, RZ ;  /* 0x0000001607107c10 */ /* 0x000fc8000ff1e0ff */
[----:B------:R-:W-:Y:S02]  /*0970*/  IADD3.X R17, PT, PT, R6, UR23, RZ, P0, !PT ;  /* 0x0000001706117c10 */ /* 0x000fe400087fe4ff */
[----:B------:R-:W-:-:S03]  /*0980*/  IADD3 R14, P0, PT, R7, UR20, RZ ;  /* 0x00000014070e7c10 */ /* 0x000fc6000ff1e0ff */
[----:B------:R0:W-:Y:S01]  /*0990*/  STG.E.64 desc[UR10][R16.64+0x10], R10 ;  /* 0x0000100a10007986 */ /* 0x0001e2000c101b0a */
[----:B------:R-:W-:-:S03]  /*09a0*/  IADD3.X R15, PT, PT, R6, UR21, RZ, P0, !PT ;  /* 0x00000015060f7c10 */ /* 0x000fc600087fe4ff */
[----:B------:R-:W2:Y:S04]  /*09b0*/  LDG.E.64 R36, desc[UR10][R22.64+0x8] ;  /* 0x0000080a16247981 */ /* 0x000ea8000c1e1b00 */
[----:B------:R-:W3:Y:S04]  /*09c0*/  LDG.E.64 R30, desc[UR10][R14.64+0x10] ;  /* 0x0000100a0e1e7981 */ /* 0x000ee8000c1e1b00 */
        /* <DEDUP_REMOVED lines=8> */
[----:B0-----:R-:W-:-:S08]  /*0a50*/  DFMA R10, -R32, R34, 1 ;  /* 0x3ff00000200a742b */ /* 0x001fd00000000122 */
        /* <DEDUP_REMOVED lines=19> */
.L_x_9:
[----:B------:R-:W-:Y:S05]  /*0b90*/  BSYNC.RECONVERGENT B1 ;  /* 0x0000000000017941 */ /* 0x000fea0003800200 */
.L_x_8:
        /* <DEDUP_REMOVED lines=28> */
.L_x_11:
[----:B------:R-:W-:Y:S05]  /*0d60*/  BSYNC.RECONVERGENT B1 ;  /* 0x0000000000017941 */ /* 0x000fea0003800200 */
.L_x_10:
[----:B------:R0:W-:Y:S04]  /*0d70*/  STG.E.64 desc[UR10][R16.64+0x18], R10 ;  /* 0x0000180a10007986 */ /* 0x0001e8000c101b0a */
        /* <DEDUP_REMOVED lines=30> */
.L_x_13:
[----:B------:R-:W-:Y:S05]  /*0f60*/  BSYNC.RECONVERGENT B1 ;  /* 0x0000000000017941 */ /* 0x000fea0003800200 */
.L_x_12:
        /* <DEDUP_REMOVED lines=28> */
.L_x_15:
[----:B------:R-:W-:Y:S05]  /*1130*/  BSYNC.RECONVERGENT B1 ;  /* 0x0000000000017941 */ /* 0x000fea0003800200 */
.L_x_14:
        /* <DEDUP_REMOVED lines=31> */
.L_x_17:
[----:B------:R-:W-:Y:S05]  /*1330*/  BSYNC.RECONVERGENT B1 ;  /* 0x0000000000017941 */ /* 0x000fea0003800200 */
.L_x_16:
[----:B------:R0:W-:Y:S01]  /*1340*/  STG.E.64 desc[UR10][R18.64+0x20], R10 ;  /* 0x0000200a12007986 */ /* 0x0001e2000c101b0a */
[----:B------:R-:W-:Y:S01]  /*1350*/  UIADD3 UR6, UPT, UPT, UR6, 0x4, URZ ;  /* 0x0000000406067890 */ /* 0x000fe2000fffe0ff */
[----:B------:R-:W-:Y:S01]  /*1360*/  IADD3 R7, P0, PT, R7, 0x20, RZ ;  /* 0x0000002007077810 */ /* 0x000fe20007f1e0ff */
[----:B------:R-:W-:Y:S01]  /*1370*/  VIADD R8, R8, 0x4 ;  /* 0x0000000408087836 */ /* 0x000fe20000000000 */
[----:B------:R-:W-:Y:S01]  /*1380*/  IADD3 R5, PT, PT, R5, 0x4, RZ ;  /* 0x0000000405057810 */ /* 0x000fe20007ffe0ff */
[----:B------:R-:W-:Y:S02]  /*1390*/  UISETP.NE.AND UP0, UPT, UR6, URZ, UPT ;  /* 0x000000ff0600728c */ /* 0x000fe4000bf05270 */
[----:B------:R-:W-:Y:S01]  /*13a0*/  IMAD.X R6, RZ, RZ, R6, P0 ;  /* 0x000000ffff067224 */ /* 0x000fe200000e0606 */
[----:B------:R-:W-:-:S06]  /*13b0*/  UIADD3 UR4, UPT, UPT, UR4, 0x4, URZ ;  /* 0x0000000404047890 */ /* 0x000fcc000fffe0ff */
[----:B0-----:R-:W-:Y:S06]  /*13c0*/  BRA.U UP0, `(.L_x_18) ;  /* 0xffffffed00dc7547 */ /* 0x001fec000b83ffff */
[----:B------:R-:W-:-:S12]  /*13d0*/  UIADD3 UR4, UPT, UPT, UR4, 0x1, URZ ;  /* 0x0000000104047890 */ /* 0x000fd8000fffe0ff */
.L_x_1:
[----:B------:R-:W-:-:S09]  /*13e0*/  UISETP.NE.AND UP0, UPT, UR13, URZ, UPT ;  /* 0x000000ff0d00728c */ /* 0x000fd2000bf05270 */
[----:B------:R-:W-:Y:S05]  /*13f0*/  BRA.U !UP0, `(.L_x_19) ;  /* 0x0000000d08987547 */ /* 0x000fea000b800000 */
[----:B------:R-:W-:-:S09]  /*1400*/  UISETP.NE.AND UP0, UPT, UR13, 0x1, UPT ;  /* 0x000000010d00788c */ /* 0x000fd2000bf05270 */
[----:B------:R-:W-:Y:S05]  /*1410*/  BRA.U !UP0, `(.L_x_20) ;  /* 0x0000000908547547 */ /* 0x000fea000b800000 */
[----:B------:R-:W0:Y:S01]  /*1420*/  LDC.64 R20, c[0x0][0x398] ;  /* 0x0000e600ff147b82 */ /* 0x000e220000000a00 */
[----:B------:R-:W-:Y:S01]  /*1430*/  VIADD R5, R3, UR4 ;  /* 0x0000000403057c36 */ /* 0x000fe20008000000 */
[----:B------:R-:W1:Y:S06]  /*1440*/  LDCU.64 UR14, c[0x0][0x3d0] ;  /* 0x00007a00ff0e77ac */ /* 0x000e6c0008000a00 */
[----:B------:R-:W2:Y:S08]  /*1450*/  LDC.64 R6, c[0x0][0x3c0] ;  /* 0x0000f000ff067b82 */ /* 0x000eb00000000a00 */
[----:B------:R-:W2:Y:S01]  /*1460*/  LDC.64 R8, c[0x0][0x3c8] ;  /* 0x0000f200ff087b82 */ /* 0x000ea20000000a00 */
[----:B0-----:R-:W-:-:S05]  /*1470*/  IMAD.WIDE R20, R5, 0x8, R20 ;  /* 0x0000000805147825 */ /* 0x001fca00078e0214 */
[----:B------:R-:W2:Y:S01]  /*1480*/  LDG.E.64 R18, desc[UR10][R20.64+-0x8] ;  /* 0xfffff80a14127981 */ /* 0x000ea2000c1e1b00 */
[----:B------:R-:W-:Y:S01]  /*1490*/  BSSY.RECONVERGENT B1, `(.L_x_21) ;  /* 0x0000017000017945 */ /* 0x000fe20003800200 */
[----:B--2---:R-:W-:Y:S01]  /*14a0*/  DFMA R18, R18, R6, R8 ;  /* 0x000000061212722b */ /* 0x004fe20000000008 */
[----:B------:R-:W-:-:S05]  /*14b0*/  MOV R6, 0x1 ;  /* 0x0000000100067802 */ /* 0x000fca0000000f00 */
[----:B------:R-:W0:Y:S02]  /*14c0*/  MUFU.RCP64H R7, R19 ;  /* 0x0000001300077308 */ /* 0x000e240000001800 */
[----:B0-----:R-:W-:-:S08]  /*14d0*/  DFMA R8, -R18, R6, 1 ;  /* 0x3ff000001208742b */ /* 0x001fd00000000106 */
[----:B------:R-:W-:-:S08]  /*14e0*/  DFMA R8, R8, R8, R8 ;  /* 0x000000080808722b */ /* 0x000fd00000000008 */
[----:B------:R-:W-:-:S08]  /*14f0*/  DFMA R8, R6, R8, R6 ;  /* 0x000000080608722b */ /* 0x000fd00000000006 */
[----:B------:R-:W-:-:S08]  /*1500*/  DFMA R6, -R18, R8, 1 ;  /* 0x3ff000001206742b */ /* 0x000fd00000000108 */
[----:B------:R-:W-:-:S08]  /*1510*/  DFMA R6, R8, R6, R8 ;  /* 0x000000060806722b */ /* 0x000fd00000000008 */
[----:B-1----:R-:W-:-:S08]  /*1520*/  DMUL R10, R6, -UR14 ;  /* 0x8000000e060a7c28 */ /* 0x002fd00008000000 */
        /* <DEDUP_REMOVED lines=8> */
[----:B------:R-:W-:Y:S01]  /*15b0*/  MOV R0, 0x15f0 ;  /* 0x000015f000007802 */ /* 0x000fe20000000f00 */
[----:B------:R-:W-:Y:S02]  /*15c0*/  IMAD.MOV.U32 R30, RZ, RZ, R18 ;  /* 0x000000ffff1e7224 */ /* 0x000fe400078e0012 */
[----:B------:R-:W-:-:S07]  /*15d0*/  IMAD.MOV.U32 R31, RZ, RZ, R19 ;  /* 0x000000ffff1f7224 */ /* 0x000fce00078e0013 */
[----:B------:R-:W-:Y:S05]  /*15e0*/  CALL.REL.NOINC `($__internal_0_$__cuda_sm20_div_rn_f64_full) ;  /* 0x0000001400887944 */ /* 0x000fea0003c00000 */
[----:B------:R-:W-:-:S07]  /*15f0*/  MOV R11, R9 ;  /* 0x00000009000b7202 */ /* 0x000fce0000000f00 */
.L_x_22:
[----:B------:R-:W-:Y:S05]  /*1600*/  BSYNC.RECONVERGENT B1 ;  /* 0x0000000000017941 */ /* 0x000fea0003800200 */
.L_x_21:
[----:B------:R-:W0:Y:S01]  /*1610*/  LDC R7, c[0x0][0x384] ;  /* 0x0000e100ff077b82 */ /* 0x000e220000000800 */
[----:B------:R1:W-:Y:S07]  /*1620*/  STG.E.64 desc[UR10][R20.64], R10 ;  /* 0x0000000a14007986 */ /* 0x0003ee000c101b0a */
[----:B------:R-:W2:Y:S01]  /*1630*/  LDC.64 R16, c[0x0][0x390] ;  /* 0x0000e400ff107b82 */ /* 0x000ea20000000a00 */
[----:B------:R-:W-:Y:S01]  /*1640*/  IMAD.U32 R15, RZ, RZ, UR4 ;  /* 0x00000004ff0f7e24 */ /* 0x000fe2000f8e00ff */
[----:B------:R-:W1:Y:S01]  /*1650*/  MUFU.RCP64H R33, R19 ;  /* 0x0000001300217308 */ /* 0x000e620000001800 */
[----:B------:R-:W3:Y:S01]  /*1660*/  LDCU.64 UR14, c[0x0][0x3a8] ;  /* 0x00007500ff0e77ac */ /* 0x000ee20008000a00 */
[----:B------:R-:W-:Y:S01]  /*1670*/  IMAD.MOV.U32 R32, RZ, RZ, 0x1 ;  /* 0x00000001ff207424 */ /* 0x000fe200078e00ff */
[----:B------:R-:W4:Y:S01]  /*1680*/  LDCU.64 UR16, c[0x0][0x3b8] ;  /* 0x00007700ff1077ac */ /* 0x000f220008000a00 */
[----:B0-----:R-:W-:-:S04]  /*1690*/  IMAD R5, R2, R7, UR4 ;  /* 0x0000000402057e24 */ /* 0x001fc8000f8e0207 */
[----:B--2---:R-:W-:-:S05]  /*16a0*/  IMAD.WIDE R16, R5, 0x8, R16 ;  /* 0x0000000805107825 */ /* 0x004fca00078e0210 */
[----:B------:R-:W3:Y:S01]  /*16b0*/  LDG.E.64 R12, desc[UR10][R16.64] ;  /* 0x0000000a100c7981 */ /* 0x000ee2000c1e1b00 */
[----:B------:R-:W-:-:S05]  /*16c0*/  IMAD.WIDE.U32 R22, R7, 0x8, R16 ;  /* 0x0000000807167825 */ /* 0x000fca00078e0010 */
[----:B------:R0:W2:Y:S01]  /*16d0*/  LDG.E.64 R28, desc[UR10][R22.64] ;  /* 0x0000000a161c7981 */ /* 0x0000a2000c1e1b00 */
[----:B------:R-:W-:-:S05]  /*16e0*/  IMAD.WIDE.U32 R6, R7, 0x8, R22 ;  /* 0x0000000807067825 */ /* 0x000fca00078e0016 */
[----:B------:R-:W4:Y:S01]  /*16f0*/  LDG.E.64 R30, desc[UR10][R6.64] ;  /* 0x0000000a061e7981 */ /* 0x000f22000c1e1b00 */
[----:B------:R-:W-:-:S05]  /*1700*/  IMAD.WIDE R14, R15, 0x8, R24 ;  /* 0x000000080f0e7825 */ /* 0x000fca00078e0218 */
[----:B------:R-:W5:Y:S01]  /*1710*/  LDG.E.64 R8, desc[UR10][R14.64+-0x8] ;  /* 0xfffff80a0e087981 */ /* 0x000f62000c1e1b00 */
[----:B-1----:R-:W-:Y:S01]  /*1720*/  DFMA R10, -R18, R32, 1 ;  /* 0x3ff00000120a742b */ /* 0x002fe20000000120 */
[----:B------:R-:W-:Y:S01]  /*1730*/  USHF.R.S32.HI UR6, URZ, 0x1f, UR4 ;  /* 0x0000001fff067899 */ /* 0x000fe20008011404 */
[----:B------:R-:W-:Y:S06]  /*1740*/  BSSY.RECONVERGENT B1, `(.L_x_23) ;  /* 0x0000018000017945 */ /* 0x000fec0003800200 */
[----:B------:R-:W-:-:S08]  /*1750*/  DFMA R10, R10, R10, R10 ;  /* 0x0000000a0a0a722b */ /* 0x000fd0000000000a */
[----:B------:R-:W-:-:S08]  /*1760*/  DFMA R10, R32, R10, R32 ;  /* 0x0000000a200a722b */ /* 0x000fd00000000020 */
[----:B0-----:R-:W-:-:S08]  /*1770*/  DFMA R22, -R18, R10, 1 ;  /* 0x3ff000001216742b */ /* 0x001fd0000000010a */
[----:B------:R-:W-:Y:S02]  /*1780*/  DFMA R22, R10, R22, R10 ;  /* 0x000000160a16722b */ /* 0x000fe4000000000a */
[----:B---3--:R-:W-:Y:S01]  /*1790*/  DMUL R12, R12, UR14 ;  /* 0x0000000e0c0c7c28 */ /* 0x008fe20008000000 */
[----:B------:R-:W5:Y:S07]  /*17a0*/  LDCU.64 UR14, c[0x0][0x3c0] ;  /* 0x00007800ff0e77ac */ /* 0x000f6e0008000a00 */
[----:B--2---:R-:W-:-:S08]  /*17b0*/  DFMA R12, R28, UR8, -R12 ;  /* 0x000000081c0c7c2b */ /* 0x004fd0000800080c */
        /* <DEDUP_REMOVED lines=16> */
.L_x_24:
[----:B------:R-:W-:Y:S05]  /*18c0*/  BSYNC.RECONVERGENT B1 ;  /* 0x0000000000017941 */ /* 0x000fea0003800200 */
.L_x_23:
[----:B------:R0:W-:Y:S01]  /*18d0*/  STG.E.64 desc[UR10][R14.64], R10 ;  /* 0x0000000a0e007986 */ /* 0x0001e2000c101b0a */
[----:B------:R-:W1:Y:S01]  /*18e0*/  LDC.64 R8, c[0x0][0x3c0] ;  /* 0x0000f000ff087b82 */ /* 0x000e620000000a00 */
[----:B------:R-:W0:Y:S02]  /*18f0*/  LDCU.64 UR14, c[0x0][0x3d0] ;  /* 0x00007a00ff0e77ac */ /* 0x000e240008000a00 */
        /* <DEDUP_REMOVED lines=25> */
.L_x_26:
[----:B------:R-:W-:Y:S05]  /*1a90*/  BSYNC.RECONVERGENT B1 ;  /* 0x0000000000017941 */ /* 0x000fea0003800200 */
.L_x_25:
[----:B------:R-:W0:Y:S01]  /*1aa0*/  LDCU.128 UR16, c[0x0][0x390] ;  /* 0x00007200ff1077ac */ /* 0x000e220008000c00 */
[----:B------:R-:W-:Y:S01]  /*1ab0*/  IADD3 R0, P0, PT, R3, UR4, RZ ;  /* 0x0000000403007c10 */ /* 0x000fe2000ff1e0ff */
[----:B------:R-:W1:Y:S01]  /*1ac0*/  MUFU.RCP64H R23, R19 ;  /* 0x0000001300177308 */ /* 0x000e620000001800 */
[----:B------:R-:W2:Y:S02]  /*1ad0*/  LDCU.64 UR14, c[0x0][0x3a8] ;  /* 0x00007500ff0e77ac */ /* 0x000ea40008000a00 */
[----:B------:R-:W-:Y:S01]  /*1ae0*/  IADD3.X R5, PT, PT, R4, UR6, RZ, P0, !PT ;  /* 0x0000000604057c10 */ /* 0x000fe200087fe4ff */
[----:B------:R-:W-:-:S03]  /*1af0*/  IMAD.SHL.U32 R8, R0, 0x8, RZ ;  /* 0x0000000800087824 */ /* 0x000fc600078e00ff */
[----:B------:R-:W-:Y:S02]  /*1b00*/  SHF.L.U64.HI R0, R0, 0x3, R5 ;  /* 0x0000000300007819 */ /* 0x000fe40000010205 */
[----:B0-----:R-:W-:-:S04]  /*1b10*/  IADD3 R20, P0, PT, R8, UR18, RZ ;  /* 0x0000001208147c10 */ /* 0x001fc8000ff1e0ff */
[----:B------:R-:W-:Y:S02]  /*1b20*/  IADD3.X R21, PT, PT, R0, UR19, RZ, P0, !PT ;  /* 0x0000001300157c10 */ /* 0x000fe400087fe4ff */
[----:B------:R-:W-:-:S03]  /*1b30*/  IADD3 R8, P0, PT, R8, UR16, RZ ;  /* 0x0000001008087c10 */ /* 0x000fc6000ff1e0ff */
[----:B------:R0:W-:Y:S01]  /*1b40*/  STG.E.64 desc[UR10][R20.64+0x8], R10 ;  /* 0x0000080a14007986 */ /* 0x0001e2000c101b0a */
[----:B------:R-:W-:Y:S01]  /*1b50*/  IADD3.X R9, PT, PT, R0, UR17, RZ, P0, !PT ;  /* 0x0000001100097c10 */ /* 0x000fe200087fe4ff */
[----:B------:R-:W-:Y:S01]  /*1b60*/  IMAD.MOV.U32 R22, RZ, RZ, 0x1 ;  /* 0x00000001ff167424 */ /* 0x000fe200078e00ff */
[----:B------:R-:W3:Y:S01]  /*1b70*/  LDCU.64 UR16, c[0x0][0x3b8] ;  /* 0x00007700ff1077ac */ /* 0x000ee20008000a00 */
[----:B------:R-:W2:Y:S04]  /*1b80*/  LDG.E.64 R16, desc[UR10][R16.64+0x8] ;  /* 0x0000080a10107981 */ /* 0x000ea8000c1e1b00 */
[----:B------:R-:W4:Y:S04]  /*1b90*/  LDG.E.64 R8, desc[UR10][R8.64+0x8] ;  /* 0x0000080a08087981 */ /* 0x000f28000c1e1b00 */
[----:B------:R-:W3:Y:S04]  /*1ba0*/  LDG.E.64 R6, desc[UR10][R6.64+0x8] ;  /* 0x0000080a06067981 */ /* 0x000ee8000c1e1b00 */
[----:B------:R-:W5:Y:S01]  /*1bb0*/  LDG.E.64 R12, desc[UR10][R14.64] ;  /* 0x0000000a0e0c7981 */ /* 0x000f62000c1e1b00 */
[----:B-1----:R-:W-:Y:S01]  /*1bc0*/  DFMA R28, -R18, R22, 1 ;  /* 0x3ff00000121c742b */ /* 0x002fe20000000116 */
[----:B------:R-:W-:Y:S07]  /*1bd0*/  BSSY.RECONVERGENT B1, `(.L_x_27) ;  /* 0x0000017000017945 */ /* 0x000fee0003800200 */
[----:B------:R-:W-:-:S08]  /*1be0*/  DFMA R28, R28, R28, R28 ;  /* 0x0000001c1c1c722b */ /* 0x000fd0000000001c */
[----:B------:R-:W-:-:S08]  /*1bf0*/  DFMA R28, R22, R28, R22 ;  /* 0x0000001c161c722b */ /* 0x000fd00000000016 */
[----:B0-----:R-:W-:-:S08]  /*1c00*/  DFMA R10, -R18, R28, 1 ;  /* 0x3ff00000120a742b */ /* 0x001fd0000000011c */
[----:B------:R-:W-:Y:S02]  /*1c10*/  DFMA R28, R28, R10, R28 ;  /* 0x0000000a1c1c722b */ /* 0x000fe4000000001c */
[----:B--2---:R-:W-:Y:S01]  /*1c20*/  DMUL R16, R16, UR14 ;  /* 0x0000000e10107c28 */ /* 0x004fe20008000000 */
[----:B------:R-:W5:Y:S07]  /*1c30*/  LDCU.64 UR14, c[0x0][0x3c0] ;  /* 0x00007800ff0e77ac */ /* 0x000f6e0008000a00 */
[----:B----4-:R-:W-:-:S08]  /*1c40*/  DFMA R8, R8, UR8, -R16 ;  /* 0x0000000808087c2b */ /* 0x010fd00008000810 */
[----:B---3--:R-:W-:-:S08]  /*1c50*/  DFMA R6, -R6, UR16, R8 ;  /* 0x0000001006067c2b */ /* 0x008fd00008000108 */
        /* <DEDUP_REMOVED lines=11> */
[----:B------:R-:W-:-:S07]  /*1d10*/  MOV R0, 0x1d30 ;  /* 0x00001d3000007802 */ /* 0x000fce0000000f00 */
[----:B------:R-:W-:Y:S05]  /*1d20*/  CALL.REL.NOINC `($__internal_0_$__cuda_sm20_div_rn_f64_full) ;  /* 0x0000000c00b87944 */ /* 0x000fea0003c00000 */
[----:B------:R-:W-:-:S07]  /*1d30*/  IMAD.MOV.U32 R11, RZ, RZ, R9 ;  /* 0x000000ffff0b7224 */ /* 0x000fce00078e0009 */
.L_x_28:
[----:B------:R-:W-:Y:S05]  /*1d40*/  BSYNC.RECONVERGENT B1 ;  /* 0x0000000000017941 */ /* 0x000fea0003800200 */
.L_x_27:
[----:B------:R0:W-:Y:S01]  /*1d50*/  STG.E.64 desc[UR10][R14.64+0x8], R10 ;  /* 0x0000080a0e007986 */ /* 0x0001e2000c101b0a */
[----:B------:R-:W-:-:S12]  /*1d60*/  UIADD3 UR4, UPT, UPT, UR4, 0x2, URZ ;  /* 0x0000000204047890 */ /* 0x000fd8000fffe0ff */
.L_x_20:
[----:B------:R-:W1:Y:S02]  /*1d70*/  LDCU UR6, c[0x0][0x384] ;  /* 0x00007080ff0677ac */ /* 0x000e640008000800 */
[----:B-1----:R-:W-:-:S04]  /*1d80*/  ULOP3.LUT UR6, UR6, 0x1, URZ, 0xc0, !UPT ;  /* 0x0000000106067892 */ /* 0x002fc8000f8ec0ff */
[----:B------:R-:W-:-:S09]  /*1d90*/  UISETP.NE.U32.AND UP0, UPT, UR6, 0x1, UPT ;  /* 0x000000010600788c */ /* 0x000fd2000bf05070 */
[----:B------:R-:W-:Y:S05]  /*1da0*/  BRA.U UP0, `(.L_x_19) ;  /* 0x00000005002c7547 */ /* 0x000fea000b800000 */
[----:B------:R-:W1:Y:S01]  /*1db0*/  LDC.64 R16, c[0x0][0x398] ;  /* 0x0000e600ff107b82 */ /* 0x000e620000000a00 */
[----:B------:R-:W-:Y:S01]  /*1dc0*/  VIADD R5, R3, UR4 ;  /* 0x0000000403057c36 */ /* 0x000fe20008000000 */
[----:B------:R-:W2:Y:S06]  /*1dd0*/  LDCU.64 UR14, c[0x0][0x3d0] ;  /* 0x00007a00ff0e77ac */ /* 0x000eac0008000a00 */
[----:B------:R-:W3:Y:S08]  /*1de0*/  LDC.64 R6, c[0x0][0x3c0] ;  /* 0x0000f000ff067b82 */ /* 0x000ef00000000a00 */
[----:B------:R-:W3:Y:S01]  /*1df0*/  LDC.64 R8, c[0x0][0x3c8] ;  /* 0x0000f200ff087b82 */ /* 0x000ee20000000a00 */
[----:B-1----:R-:W-:-:S05]  /*1e00*/  IMAD.WIDE R16, R5, 0x8, R16 ;  /* 0x0000000805107825 */ /* 0x002fca00078e0210 */
[----:B0-----:R-:W3:Y:S01]  /*1e10*/  LDG.E.64 R14, desc[UR10][R16.64+-0x8] ;  /* 0xfffff80a100e7981 */ /* 0x001ee2000c1e1b00 */
[----:B------:R-:W-:Y:S01]  /*1e20*/  BSSY.RECONVERGENT B1, `(.L_x_29) ;  /* 0x0000017000017945 */ /* 0x000fe20003800200 */
[----:B---3--:R-:W-:Y:S01]  /*1e30*/  DFMA R14, R14, R6, R8 ;  /* 0x000000060e0e722b */ /* 0x008fe20000000008 */
[----:B------:R-:W-:-:S05]  /*1e40*/  MOV R6, 0x1 ;  /* 0x0000000100067802 */ /* 0x000fca0000000f00 */
[----:B------:R-:W0:Y:S02]  /*1e50*/  MUFU.RCP64H R7, R15 ;  /* 0x0000000f00077308 */ /* 0x000e240000001800 */
[----:B0-----:R-:W-:-:S08]  /*1e60*/  DFMA R8, -R14, R6, 1 ;  /* 0x3ff000000e08742b */ /* 0x001fd00000000106 */
[----:B------:R-:W-:-:S08]  /*1e70*/  DFMA R8, R8, R8, R8 ;  /* 0x000000080808722b */ /* 0x000fd00000000008 */
[----:B------:R-:W-:-:S08]  /*1e80*/  DFMA R8, R6, R8, R6 ;  /* 0x000000080608722b */ /* 0x000fd00000000006 */
[----:B------:R-:W-:-:S08]  /*1e90*/  DFMA R6, -R14, R8, 1 ;  /* 0x3ff000000e06742b */ /* 0x000fd00000000108 */
[----:B------:R-:W-:-:S08]  /*1ea0*/  DFMA R6, R8, R6, R8 ;  /* 0x000000060806722b */ /* 0x000fd00000000008 */
[----:B--2---:R-:W-:-:S08]  /*1eb0*/  DMUL R10, R6, -UR14 ;  /* 0x8000000e060a7c28 */ /* 0x004fd00008000000 */
        /* <DEDUP_REMOVED lines=13> */
.L_x_30:
[----:B------:R-:W-:Y:S05]  /*1f90*/  BSYNC.RECONVERGENT B1 ;  /* 0x0000000000017941 */ /* 0x000fea0003800200 */
.L_x_29:
[----:B------:R-:W0:Y:S01]  /*1fa0*/  LDC R23, c[0x0][0x384] ;  /* 0x0000e100ff177b82 */ /* 0x000e220000000800 */
[----:B------:R1:W-:Y:S07]  /*1fb0*/  STG.E.64 desc[UR10][R16.64], R10 ;  /* 0x0000000a10007986 */ /* 0x0003ee000c101b0a */
[----:B------:R-:W2:Y:S01]  /*1fc0*/  LDC.64 R8, c[0x0][0x390] ;  /* 0x0000e400ff087b82 */ /* 0x000ea20000000a00 */
[----:B------:R-:W-:Y:S01]  /*1fd0*/  IMAD.U32 R7, RZ, RZ, UR4 ;  /* 0x00000004ff077e24 */ /* 0x000fe2000f8e00ff */
[----:B------:R-:W3:Y:S01]  /*1fe0*/  MUFU.RCP64H R31, R15 ;  /* 0x0000000f001f7308 */ /* 0x000ee20000001800 */
[----:B------:R-:W4:Y:S01]  /*1ff0*/  LDCU.64 UR14, c[0x0][0x3a8] ;  /* 0x00007500ff0e77ac */ /* 0x000f220008000a00 */
[----:B------:R-:W-:Y:S01]  /*2000*/  MOV R30, 0x1 ;  /* 0x00000001001e7802 */ /* 0x000fe20000000f00 */
[----:B------:R-:W5:Y:S01]  /*2010*/  LDCU.64 UR16, c[0x0][0x3b8] ;  /* 0x00007700ff1077ac */ /* 0x000f620008000a00 */
[----:B0-----:R-:W-:-:S04]  /*2020*/  IMAD R5, R2, R23, UR4 ;  /* 0x0000000402057e24 */ /* 0x001fc8000f8e0217 */
[----:B--2---:R-:W-:-:S05]  /*2030*/  IMAD.WIDE R8, R5, 0x8, R8 ;  /* 0x0000000805087825 */ /* 0x004fca00078e0208 */
[----:B------:R3:W4:Y:S01]  /*2040*/  LDG.E.64 R12, desc[UR10][R8.64] ;  /* 0x0000000a080c7981 */ /* 0x000722000c1e1b00 */
[----:B------:R-:W-:-:S05]  /*2050*/  IMAD.WIDE.U32 R18, R23, 0x8, R8 ;  /* 0x0000000817127825 */ /* 0x000fca00078e0008 */
[----:B------:R-:W2:Y:S01]  /*2060*/  LDG.E.64 R20, desc[UR10][R18.64] ;  /* 0x0000000a12147981 */ /* 0x000ea2000c1e1b00 */
[----:B------:R-:W-:-:S06]  /*2070*/  IMAD.WIDE.U32 R22, R23, 0x8, R18 ;  /* 0x0000000817167825 */ /* 0x000fcc00078e0012 */
[----:B------:R-:W5:Y:S01]  /*2080*/  LDG.E.64 R22, desc[UR10][R22.64] ;  /* 0x0000000a16167981 */ /* 0x000f62000c1e1b00 */
[----:B------:R-:W-:-:S05]  /*2090*/  IMAD.WIDE R6, R7, 0x8, R24 ;  /* 0x0000000807067825 */ /* 0x000fca00078e0218 */
[----:B------:R-:W5:Y:S01]  /*20a0*/  LDG.E.64 R28, desc[UR10][R6.64+-0x8] ;  /* 0xfffff80a061c7981 */ /* 0x000f62000c1e1b00 */
[----:B---3--:R-:W-:Y:S01]  /*20b0*/  DFMA R8, -R14, R30, 1 ;  /* 0x3ff000000e08742b */ /* 0x008fe2000000011e */
[----:B------:R-:W-:Y:S07]  /*20c0*/  BSSY.RECONVERGENT B1, `(.L_x_31) ;  /* 0x0000018000017945 */ /* 0x000fee0003800200 */
[----:B------:R-:W-:-:S08]  /*20d0*/  DFMA R8, R8, R8, R8 ;  /* 0x000000080808722b */ /* 0x000fd00000000008 */
[----:B------:R-:W-:-:S08]  /*20e0*/  DFMA R8, R30, R8, R30 ;  /* 0x000000081e08722b */ /* 0x000fd0000000001e */
[----:B-1----:R-:W-:-:S08]  /*20f0*/  DFMA R10, -R14, R8, 1 ;  /* 0x3ff000000e0a742b */ /* 0x002fd00000000108 */
[----:B------:R-:W-:Y:S02]  /*2100*/  DFMA R16, R8, R10, R8 ;  /* 0x0000000a0810722b */ /* 0x000fe40000000008 */
[----:B----4-:R-:W-:Y:S01]  /*2110*/  DMUL R12, R12, UR14 ;  /* 0x0000000e0c0c7c28 */ /* 0x010fe20008000000 */
[----:B------:R-:W0:Y:S07]  /*2120*/  LDCU.64 UR14, c[0x0][0x3c0] ;  /* 0x00007800ff0e77ac */ /* 0x000e2e0008000a00 */
[----:B--2---:R-:W-:-:S08]  /*2130*/  DFMA R12, R20, UR8, -R12 ;  /* 0x00000008140c7c2b */ /* 0x004fd0000800080c */
[----:B-----5:R-:W-:-:S08]  /*2140*/  DFMA R12, -R22, UR16, R12 ;  /* 0x00000010160c7c2b */ /* 0x020fd0000800010c */
[----:B0-----:R-:W-:-:S08]  /*2150*/  DFMA R12, -R28, UR14, R12 ;  /* 0x0000000e1c0c7c2b */ /* 0x001fd0000800010c */
        /* <DEDUP_REMOVED lines=14> */
.L_x_32:
[----:B------:R-:W-:Y:S05]  /*2240*/  BSYNC.RECONVERGENT B1 ;  /* 0x0000000000017941 */ /* 0x000fea0003800200 */
.L_x_31:
[----:B------:R1:W-:Y:S02]  /*2250*/  STG.E.64 desc[UR10][R6.64], R10 ;  /* 0x0000000a06007986 */ /* 0x0003e4000c101b0a */
.L_x_19:
[----:B-1----:R-:W-:Y:S01]  /*2260*/  MOV R7, UR7 ;  /* 0x0000000700077c02 */ /* 0x002fe20008000f00 */
[----:B------:R-:W-:Y:S01]  /*2270*/  IMAD.MOV.U32 R8, RZ, RZ, 0x0 ;  /* 0x00000000ff087424 */ /* 0x000fe200078e00ff */
[----:B------:R-:W-:Y:S01]  /*2280*/  UISETP.GE.U32.AND UP0, UPT, UR12, 0x7, UPT ;  /* 0x000000070c00788c */ /* 0x000fe2000bf06070 */
[----:B------:R-:W-:Y:S01]  /*2290*/  IMAD.MOV.U32 R9, RZ, RZ, 0x3ff00000 ;  /* 0x3ff00000ff097424 */ /* 0x000fe200078e00ff */
[----:B------:R-:W-:Y:S01]  /*22a0*/  ULOP3.LUT UR16, UR5, 0x7, URZ, 0xc0, !UPT ;  /* 0x0000000705107892 */ /* 0x000fe2000f8ec0ff */
[----:B------:R-:W-:-:S05]  /*22b0*/  IMAD.WIDE R6, R7, 0x8, R26 ;  /* 0x0000000807067825 */ /* 0x000fca00078e021a */
[----:B------:R1:W-:Y:S01]  /*22c0*/  STG.E.64 desc[UR10][R6.64], R8 ;  /* 0x0000000806007986 */ /* 0x0003e2000c101b0a */
[----:B------:R-:W-:Y:S05]  /*22d0*/  BRA.U !UP0, `(.L_x_33) ;  /* 0x0000000508007547 */ /* 0x000fea000b800000 */
[----:B------:R-:W2:Y:S01]  /*22e0*/  LDC R5, c[0x0][0x384] ;  /* 0x0000e100ff057b82 */ /* 0x000ea20000000800 */
[----:B------:R-:W3:Y:S01]  /*22f0*/  LDCU.64 UR14, c[0x0][0x388] ;  /* 0x00007100ff0e77ac */ /* 0x000ee20008000a00 */
[C---:B-1----:R-:W-:Y:S02]  /*2300*/  LEA R8, P0, R3.reuse, 0xffffffe8, 0x3 ;  /* 0xffffffe803087811 */ /* 0x042fe400078018ff */
[----:B------:R-:W-:Y:S01]  /*2310*/  IADD3 R0, PT, PT, R2, 0x2, RZ ;  /* 0x0000000202007810 */ /* 0x000fe20007ffe0ff */
[----:B------:R-:W1:Y:S01]  /*2320*/  LDCU.64 UR18, c[0x0][0x3a0] ;  /* 0x00007400ff1277ac */ /* 0x000e620008000a00 */
[----:B------:R-:W-:Y:S01]  /*2330*/  LEA.HI.X R2, R3, 0xffffffff, R4, 0x3, P0 ;  /* 0xffffffff03027811 */ /* 0x000fe200000f1c04 */
[----:B------:R-:W4:Y:S01]  /*2340*/  LDCU.64 UR8, c[0x0][0x398] ;  /* 0x00007300ff0877ac */ /* 0x000f220008000a00 */
[----:B------:R-:W-:Y:S01]  /*2350*/  ULOP3.LUT UR4, UR5, 0xfffffff8, URZ, 0xc0, !UPT ;  /* 0xfffffff805047892 */ /* 0x000fe2000f8ec0ff */
[----:B------:R-:W0:Y:S01]  /*2360*/  LDCU UR6, c[0x0][0x384] ;  /* 0x00007080ff0677ac */ /* 0x000e220008000800 */
[----:B---3--:R-:W-:-:S02]  /*2370*/  IADD3 R6, P1, PT, R8, UR14, RZ ;  /* 0x0000000e08067c10 */ /* 0x008fc4000ff3e0ff */
[----:B------:R-:W-:Y:S01]  /*2380*/  UIADD3 UR4, UPT, UPT, -UR4, URZ, URZ ;  /* 0x000000ff04047290 */ /* 0x000fe2000fffe1ff */
[----:B-1----:R-:W-:Y:S01]  /*2390*/  IADD3 R8, P2, PT, R8, UR18, RZ ;  /* 0x0000001208087c10 */ /* 0x002fe2000ff5e0ff */
[----:B--2---:R-:W-:Y:S01]  /*23a0*/  IMAD R0, R0, R5, -0x2 ;  /* 0xfffffffe00007424 */ /* 0x004fe200078e0205 */
[C---:B------:R-:W-:Y:S01]  /*23b0*/  IADD3.X R7, PT, PT, R2.reuse, UR15, RZ, P1, !PT ;  /* 0x0000000f02077c10 */ /* 0x040fe20008ffe4ff */
[----:B----4-:R-:W-:Y:S01]  /*23c0*/  UIADD3 UR7, UP0, UPT, UR8, -0x18, URZ ;  /* 0xffffffe808077890 */ /* 0x010fe2000ff1e0ff */
[----:B------:R-:W-:-:S03]  /*23d0*/  IADD3.X R9, PT, PT, R2, UR19, RZ, P2, !PT ;  /* 0x0000001302097c10 */ /* 0x000fc600097fe4ff */
[----:B0-----:R-:W-:-:S12]  /*23e0*/  UIADD3.X UR8, UPT, UPT, UR9, -0x1, URZ, UP0, !UPT ;  /* 0xffffffff09087890 */ /* 0x001fd800087fe4ff */
.L_x_34:
[----:B------:R-:W-:Y:S01]  /*23f0*/  MOV R12, UR7 ;  /* 0x00000007000c7c02 */ /* 0x000fe20008000f00 */
[----:B0-----:R-:W-:Y:S02]  /*2400*/  IMAD.U32 R11, RZ, RZ, UR5 ;  /* 0x00000005ff0b7e24 */ /* 0x001fe4000f8e00ff */
[----:B------:R-:W-:Y:S02]  /*2410*/  IMAD.U32 R15, RZ, RZ, UR5 ;  /* 0x00000005ff0f7e24 */ /* 0x000fe4000f8e00ff */
[----:B------:R-:W-:Y:S02]  /*2420*/  IMAD.U32 R13, RZ, RZ, UR8 ;  /* 0x00000008ff0d7e24 */ /* 0x000fe4000f8e00ff */
[----:B------:R-:W-:-:S04]  /*2430*/  IMAD.WIDE R10, R11, 0x8, R6 ;  /* 0x000000080b0a7825 */ /* 0x000fc800078e0206 */
[----:B------:R-:W-:Y:S01]  /*2440*/  IMAD.WIDE R14, R15, 0x8, R8 ;  /* 0x000000080f0e7825 */ /* 0x000fe200078e0208 */
[----:B------:R-:W2:Y:S03]  /*2450*/  LDG.E.64 R18, desc[UR10][R10.64+0x20] ;  /* 0x0000200a0a127981 */ /* 0x000ea6000c1e1b00 */
[----:B------:R-:W-:Y:S01]  /*2460*/  IMAD.WIDE R12, R0, 0x8, R12 ;  /* 0x00000008000c7825 */ /* 0x000fe200078e020c */
[----:B------:R-:W2:Y:S04]  /*2470*/  LDG.E.64 R20, desc[UR10][R14.64+0x18] ;  /* 0x0000180a0e147981 */ /* 0x000ea8000c1e1b00 */
[----:B------:R-:W2:Y:S02]  /*2480*/  LDG.E.64 R16, desc[UR10][R12.64+0x18] ;  /* 0x0000180a0c107981 */ /* 0x000ea4000c1e1b00 */
[----:B--2---:R-:W-:-:S07]  /*2490*/  DFMA R16, R16, R18, R20 ;  /* 0x000000121010722b */ /* 0x004fce0000000014 */
[----:B------:R0:W-:Y:S04]  /*24a0*/  STG.E.64 desc[UR10][R10.64+0x18], R16 ;  /* 0x000018100a007986 */ /* 0x0001e8000c101b0a */
        /* <DEDUP_REMOVED lines=8> */
[----:B------:R-:W3:Y:S04]  /*2530*/  LDG.E.64 R22, desc[UR10][R12.64] ;  /* 0x0000000a0c167981 */ /* 0x000ee8000c1e1b00 */
[----:B------:R-:W3:Y:S02]  /*2540*/  LDG.E.64 R28, desc[UR10][R14.64] ;  /* 0x0000000a0e1c7981 */ /* 0x000ee4000c1e1b00 */
[----:B---3--:R-:W-:-:S07]  /*2550*/  DFMA R22, R20, R22, R28 ;  /* 0x000000161416722b */ /* 0x008fce000000001c */
[----:B------:R3:W-:Y:S04]  /*2560*/  STG.E.64 desc[UR10][R10.64], R22 ;  /* 0x000000160a007986 */ /* 0x0007e8000c101b0a */
[----:B0-----:R-:W4:Y:S04]  /*2570*/  LDG.E.64 R16, desc[UR10][R12.64+-0x8] ;  /* 0xfffff80a0c107981 */ /* 0x001f28000c1e1b00 */
[----:B------:R-:W4:Y:S02]  /*2580*/  LDG.E.64 R28, desc[UR10][R14.64+-0x8] ;  /* 0xfffff80a0e1c7981 */ /* 0x000f24000c1e1b00 */
[----:B----4-:R-:W-:-:S07]  /*2590*/  DFMA R16, R22, R16, R28 ;  /* 0x000000101610722b */ /* 0x010fce000000001c */
[----:B------:R0:W-:Y:S04]  /*25a0*/  STG.E.64 desc[UR10][R10.64+-0x8], R16 ;  /* 0xfffff8100a007986 */ /* 0x0001e8000c101b0a */
[----:B-1----:R-:W4:Y:S04]  /*25b0*/  LDG.E.64 R18, desc[UR10][R12.64+-0x10] ;  /* 0xfffff00a0c127981 */ /* 0x002f28000c1e1b00 */
[----:B------:R-:W4:Y:S02]  /*25c0*/  LDG.E.64 R28, desc[UR10][R14.64+-0x10] ;  /* 0xfffff00a0e1c7981 */ /* 0x000f24000c1e1b00 */
[----:B----4-:R-:W-:-:S07]  /*25d0*/  DFMA R18, R16, R18, R28 ;  /* 0x000000121012722b */ /* 0x010fce000000001c */
[----:B------:R0:W-:Y:S04]  /*25e0*/  STG.E.64 desc[UR10][R10.64+-0x10], R18 ;  /* 0xfffff0120a007986 */ /* 0x0001e8000c101b0a */
[----:B--2---:R-:W2:Y:S04]  /*25f0*/  LDG.E.64 R20, desc[UR10][R12.64+-0x18] ;  /* 0xffffe80a0c147981 */ /* 0x004ea8000c1e1b00 */
[----:B------:R-:W2:Y:S02]  /*2600*/  LDG.E.64 R28, desc[UR10][R14.64+-0x18] ;  /* 0xffffe80a0e1c7981 */ /* 0x000ea4000c1e1b00 */
[----:B--2---:R-:W-:-:S07]  /*2610*/  DFMA R20, R18, R20, R28 ;  /* 0x000000141214722b */ /* 0x004fce000000001c */
[----:B------:R0:W-:Y:S04]  /*2620*/  STG.E.64 desc[UR10][R10.64+-0x18], R20 ;  /* 0xffffe8140a007986 */ /* 0x0001e8000c101b0a */
[----:B---3--:R-:W2:Y:S04]  /*2630*/  LDG.E.64 R22, desc[UR10][R12.64+-0x20] ;  /* 0xffffe00a0c167981 */ /* 0x008ea8000c1e1b00 */
[----:B------:R-:W2:Y:S01]  /*2640*/  LDG.E.64 R28, desc[UR10][R14.64+-0x20] ;  /* 0xffffe00a0e1c7981 */ /* 0x000ea2000c1e1b00 */
[----:B------:R-:W-:-:S04]  /*2650*/  UIADD3 UR4, UPT, UPT, UR4, 0x8, URZ ;  /* 0x0000000804047890 */ /* 0x000fc8000fffe0ff */
[----:B------:R-:W-:Y:S01]  /*2660*/  UISETP.NE.AND UP0, UPT, UR4, URZ, UPT ;  /* 0x000000ff0400728c */ /* 0x000fe2000bf05270 */
[----:B------:R-:W-:Y:S01]  /*2670*/  VIADD R0, R0, 0xfffffff8 ;  /* 0xfffffff800007836 */ /* 0x000fe20000000000 */
[----:B------:R-:W-:Y:S02]  /*2680*/  UIADD3 UR6, UPT, UPT, UR6, -0x8, URZ ;  /* 0xfffffff806067890 */ /* 0x000fe4000fffe0ff */
[----:B------:R-:W-:Y:S01]  /*2690*/  UIADD3 UR5, UPT, UPT, UR5, -0x8, URZ ;  /* 0xfffffff805057890 */ /* 0x000fe2000fffe0ff */
[----:B--2---:R-:W-:-:S07]  /*26a0*/  DFMA R22, R20, R22, R28 ;  /* 0x000000161416722b */ /* 0x004fce000000001c */
[----:B------:R0:W-:Y:S01]  /*26b0*/  STG.E.64 desc[UR10][R10.64+-0x20], R22 ;  /* 0xffffe0160a007986 */ /* 0x0001e2000c101b0a */
[----:B------:R-:W-:Y:S05]  /*26c0*/  BRA.U UP0, `(.L_x_34) ;  /* 0xfffffffd00487547 */ /* 0x000fea000b83ffff */
[----:B------:R-:W-:-:S12]  /*26d0*/  UIADD3 UR5, UPT, UPT, UR6, -0x2, URZ ;  /* 0xfffffffe06057890 */ /* 0x000fd8000fffe0ff */
.L_x_33:
[----:B------:R-:W-:-:S13]  /*26e0*/  ISETP.NE.AND P0, PT, RZ, UR16, PT ;  /* 0x00000010ff007c0c */ /* 0x000fda000bf05270 */
[----:B------:R-:W-:Y:S05]  /*26f0*/  @!P0 EXIT ;  /* 0x000000000000894d */ /* 0x000fea0003800000 */
[----:B------:R-:W-:Y:S01]  /*2700*/  UISETP.GE.U32.AND UP0, UPT, UR16, 0x4, UPT ;  /* 0x000000041000788c */ /* 0x000fe2000bf06070 */
[----:B------:R-:W-:-:S08]  /*2710*/  ISETP.NE.AND P1, PT, RZ, UR13, PT ;  /* 0x0000000dff007c0c */ /* 0x000fd0000bf25270 */
[----:B------:R-:W-:Y:S05]  /*2720*/  BRA.U !UP0, `(.L_x_35) ;  /* 0x00000001087c7547 */ /* 0x000fea000b800000 */
[----:B0-----:R-:W0:Y:S01]  /*2730*/  LDC.64 R10, c[0x0][0x398] ;  /* 0x0000e600ff0a7b82 */ /* 0x001e220000000a00 */
[----:B-1----:R-:W-:Y:S01]  /*2740*/  MOV R7, UR5 ;  /* 0x0000000500077c02 */ /* 0x002fe20008000f00 */
[----:B------:R-:W-:Y:S01]  /*2750*/  VIADD R5, R3, UR5 ;  /* 0x0000000503057c36 */ /* 0x000fe20008000000 */
[----:B------:R-:W1:Y:S01]  /*2760*/  LDCU.64 UR6, c[0x0][0x398] ;  /* 0x00007300ff0677ac */ /* 0x000e620008000a00 */
[----:B------:R-:W-:Y:S02]  /*2770*/  IMAD.U32 R9, RZ, RZ, UR5 ;  /* 0x00000005ff097e24 */ /* 0x000fe4000f8e00ff */
[----:B------:R-:W-:-:S04]  /*2780*/  IMAD.WIDE R6, R7, 0x8, R26 ;  /* 0x0000000807067825 */ /* 0x000fc800078e021a */
[----:B------:R-:W-:Y:S01]  /*2790*/  IMAD.WIDE R8, R9, 0x8, R24 ;  /* 0x0000000809087825 */ /* 0x000fe200078e0218 */
[----:B------:R-:W2:Y:S04]  /*27a0*/  LDG.E.64 R12, desc[UR10][R6.64+0x8] ;  /* 0x0000080a060c7981 */ /* 0x000ea8000c1e1b00 */
[----:B------:R-:W2:Y:S01]  /*27b0*/  LDG.E.64 R14, desc[UR10][R8.64] ;  /* 0x0000000a080e7981 */ /* 0x000ea2000c1e1b00 */
[----:B0-----:R-:W-:-:S06]  /*27c0*/  IMAD.WIDE R10, R5, 0x8, R10 ;  /* 0x00000008050a7825 */ /* 0x001fcc00078e020a */
[----:B------:R-:W2:Y:S01]  /*27d0*/  LDG.E.64 R10, desc[UR10][R10.64] ;  /* 0x0000000a0a0a7981 */ /* 0x000ea2000c1e1b00 */
[----:B------:R-:W-:Y:S02]  /*27e0*/  IADD3 R0, P0, PT, R3, UR5, RZ ;  /* 0x0000000503007c10 */ /* 0x000fe4000ff1e0ff */
[----:B------:R-:W-:-:S04]  /*27f0*/  MOV R5, UR5 ;  /* 0x0000000500057c02 */ /* 0x000fc80008000f00 */
[----:B------:R-:W-:Y:S02]  /*2800*/  LEA.HI.X.SX32 R5, R5, R4, 0x1, P0 ;  /* 0x0000000405057211 */ /* 0x000fe400000f0eff */
[----:B-1----:R-:W-:-:S04]  /*2810*/  LEA R16, P0, R0, UR6, 0x3 ;  /* 0x0000000600107c11 */ /* 0x002fc8000f8018ff */
[----:B------:R-:W-:Y:S01]  /*2820*/  LEA.HI.X R17, R0, UR7, R5, 0x3, P0 ;  /* 0x0000000700117c11 */ /* 0x000fe200080f1c05 */
[----:B--2---:R-:W-:-:S07]  /*2830*/  DFMA R12, R10, R12, R14 ;  /* 0x0000000c0a0c722b */ /* 0x004fce000000000e */
[----:B------:R2:W-:Y:S04]  /*2840*/  STG.E.64 desc[UR10][R6.64], R12 ;  /* 0x0000000c06007986 */ /* 0x0005e8000c101b0a */
[----:B------:R-:W3:Y:S04]  /*2850*/  LDG.E.64 R14, desc[UR10][R16.64+-0x8] ;  /* 0xfffff80a100e7981 */ /* 0x000ee8000c1e1b00 */
[----:B------:R-:W3:Y:S02]  /*2860*/  LDG.E.64 R18, desc[UR10][R8.64+-0x8] ;  /* 0xfffff80a08127981 */ /* 0x000ee4000c1e1b00 */
[----:B---3--:R-:W-:-:S07]  /*2870*/  DFMA R14, R12, R14, R18 ;  /* 0x0000000e0c0e722b */ /* 0x008fce0000000012 */
[----:B------:R2:W-:Y:S04]  /*2880*/  STG.E.64 desc[UR10][R6.64+-0x8], R14 ;  /* 0xfffff80e06007986 */ /* 0x0005e8000c101b0a */
[----:B------:R-:W3:Y:S04]  /*2890*/  LDG.E.64 R10, desc[UR10][R16.64+-0x10] ;  /* 0xfffff00a100a7981 */ /* 0x000ee8000c1e1b00 */
[----:B------:R-:W3:Y:S02]  /*28a0*/  LDG.E.64 R18, desc[UR10][R8.64+-0x10] ;  /* 0xfffff00a08127981 */ /* 0x000ee4000c1e1b00 */
[----:B---3--:R-:W-:-:S07]  /*28b0*/  DFMA R10, R14, R10, R18 ;  /* 0x0000000a0e0a722b */ /* 0x008fce0000000012 */
[----:B------:R2:W-:Y:S04]  /*28c0*/  STG.E.64 desc[UR10][R6.64+-0x10], R10 ;  /* 0xfffff00a06007986 */ /* 0x0005e8000c101b0a */
[----:B------:R-:W3:Y:S04]  /*28d0*/  LDG.E.64 R18, desc[UR10][R16.64+-0x18] ;  /* 0xffffe80a10127981 */ /* 0x000ee8000c1e1b00 */
[----:B------:R-:W3:Y:S01]  /*28e0*/  LDG.E.64 R20, desc[UR10][R8.64+-0x18] ;  /* 0xffffe80a08147981 */ /* 0x000ee2000c1e1b00 */
[----:B------:R-:W-:Y:S01]  /*28f0*/  UIADD3 UR5, UPT, UPT, UR5, -0x4, URZ ;  /* 0xfffffffc05057890 */ /* 0x000fe2000fffe0ff */
[----:B---3--:R-:W-:-:S07]  /*2900*/  DFMA R18, R10, R18, R20 ;  /* 0x000000120a12722b */ /* 0x008fce0000000014 */
[----:B------:R2:W-:Y:S04]  /*2910*/  STG.E.64 desc[UR10][R6.64+-0x18], R18 ;  /* 0xffffe81206007986 */ /* 0x0005e8000c101b0a */
.L_x_35:
[----:B------:R-:W-:Y:S05]  /*2920*/  @!P1 EXIT ;  /* 0x000000000000994d */ /* 0x000fea0003800000 */
[----:B------:R-:W3:Y:S01]  /*2930*/  LDC R0, c[0x0][0x384] ;  /* 0x0000e100ff007b82 */ /* 0x000ee20000000800 */
[----:B------:R-:W-:Y:S01]  /*2940*/  UISETP.NE.AND UP0, UPT, UR13, 0x1, UPT ;  /* 0x000000010d00788c */ /* 0x000fe2000bf05270 */
[----:B---3--:R-:W-:-:S04]  /*2950*/  LOP3.LUT R0, R0, 0x1, RZ, 0xc0, !PT ;  /* 0x0000000100007812 */ /* 0x008fc800078ec0ff */
[----:B------:R-:W-:-:S04]  /*2960*/  ISETP.NE.U32.AND P1, PT, R0, 0x1, PT ;  /* 0x000000010000780c */ /* 0x000fc80003f25070 */
[----:B------:R-:W-:Y:S09]  /*2970*/  BRA.U !UP0, `(.L_x_36) ;  /* 0x00000001085c7547 */ /* 0x000ff2000b800000 */
[----:B-12---:R-:W1:Y:S01]  /*2980*/  LDC.64 R6, c[0x0][0x398] ;  /* 0x0000e600ff067b82 */ /* 0x006e620000000a00 */
[----:B------:R-:W-:Y:S01]  /*2990*/  IADD3 R13, PT, PT, R3, UR5, RZ ;  /* 0x00000005030d7c10 */ /* 0x000fe2000fffe0ff */
[----:B0-----:R-:W-:Y:S01]  /*29a0*/  IMAD.U32 R15, RZ, RZ, UR5 ;  /* 0x00000005ff0f7e24 */ /* 0x001fe2000f8e00ff */
[----:B------:R-:W0:Y:S01]  /*29b0*/  LDCU.64 UR6, c[0x0][0x398] ;  /* 0x00007300ff0677ac */ /* 0x000e220008000a00 */
[----:B------:R-:W-:Y:S02]  /*29c0*/  IMAD.U32 R17, RZ, RZ, UR5 ;  /* 0x00000005ff117e24 */ /* 0x000fe4000f8e00ff */
[----:B------:R-:W-:-:S04]  /*29d0*/  IMAD.WIDE R14, R15, 0x8, R26 ;  /* 0x000000080f0e7825 */ /* 0x000fc800078e021a */
[----:B------:R-:W-:Y:S01]  /*29e0*/  IMAD.WIDE R16, R17, 0x8, R24 ;  /* 0x0000000811107825 */ /* 0x000fe200078e0218 */
[----:B------:R-:W2:Y:S04]  /*29f0*/  LDG.E.64 R8, desc[UR10][R14.64+0x8] ;  /* 0x0000080a0e087981 */ /* 0x000ea8000c1e1b00 */
[----:B------:R-:W2:Y:S01]  /*2a00*/  LDG.E.64 R10, desc[UR10][R16.64] ;  /* 0x0000000a100a7981 */ /* 0x000ea2000c1e1b00 */
[----:B-1----:R-:W-:-:S05]  /*2a10*/  IMAD.WIDE R12, R13, 0x8, R6 ;  /* 0x000000080d0c7825 */ /* 0x002fca00078e0206 */
[----:B------:R-:W2:Y:S01]  /*2a20*/  LDG.E.64 R6, desc[UR10][R12.64] ;  /* 0x0000000a0c067981 */ /* 0x000ea2000c1e1b00 */
[----:B------:R-:W-:Y:S01]  /*2a30*/  IMAD.U32 R5, RZ, RZ, UR5 ;  /* 0x00000005ff057e24 */ /* 0x000fe2000f8e00ff */
[----:B------:R-:W-:-:S04]  /*2a40*/  IADD3 R0, P0, PT, R3, UR5, RZ ;  /* 0x0000000503007c10 */ /* 0x000fc8000ff1e0ff */
[----:B------:R-:W-:Y:S02]  /*2a50*/  LEA.HI.X.SX32 R5, R5, R4, 0x1, P0 ;  /* 0x0000000405057211 */ /* 0x000fe400000f0eff */
[----:B0-----:R-:W-:-:S04]  /*2a60*/  LEA R18, P0, R0, UR6, 0x3 ;  /* 0x0000000600127c11 */ /* 0x001fc8000f8018ff */
[----:B------:R-:W-:Y:S01]  /*2a70*/  LEA.HI.X R19, R0, UR7, R5, 0x3, P0 ;  /* 0x0000000700137c11 */ /* 0x000fe200080f1c05 */
[----:B--2---:R-:W-:-:S07]  /*2a80*/  DFMA R6, R6, R8, R10 ;  /* 0x000000080606722b */ /* 0x004fce000000000a */
[----:B------:R3:W-:Y:S04]  /*2a90*/  STG.E.64 desc[UR10][R14.64], R6 ;  /* 0x000000060e007986 */ /* 0x0007e8000c101b0a */
[----:B------:R-:W2:Y:S04]  /*2aa0*/  LDG.E.64 R8, desc[UR10][R16.64+-0x8] ;  /* 0xfffff80a10087981 */ /* 0x000ea8000c1e1b00 */
[----:B------:R-:W2:Y:S01]  /*2ab0*/  LDG.E.64 R4, desc[UR10][R18.64+-0x8] ;  /* 0xfffff80a12047981 */ /* 0x000ea2000c1e1b00 */
[----:B------:R-:W-:Y:S01]  /*2ac0*/  UIADD3 UR5, UPT, UPT, UR5, -0x2, URZ ;  /* 0xfffffffe05057890 */ /* 0x000fe2000fffe0ff */
[----:B--2---:R-:W-:-:S07]  /*2ad0*/  DFMA R4, R6, R4, R8 ;  /* 0x000000040604722b */ /* 0x004fce0000000008 */
[----:B------:R3:W-:Y:S04]  /*2ae0*/  STG.E.64 desc[UR10][R14.64+-0x8], R4 ;  /* 0xfffff8040e007986 */ /* 0x0007e8000c101b0a */
.L_x_36:
[----:B------:R-:W-:Y:S05]  /*2af0*/  @P1 EXIT ;  /* 0x000000000000194d */ /* 0x000fea0003800000 */
[----:B---3--:R-:W3:Y:S01]  /*2b00*/  LDC.64 R4, c[0x0][0x398] ;  /* 0x0000e600ff047b82 */ /* 0x008ee20000000a00 */
[----:B-1----:R-:W-:Y:S01]  /*2b10*/  IMAD.U32 R9, RZ, RZ, UR5 ;  /* 0x00000005ff097e24 */ /* 0x002fe2000f8e00ff */
[----:B--2---:R-:W-:Y:S01]  /*2b20*/  MOV R7, UR5 ;  /* 0x0000000500077c02 */ /* 0x004fe20008000f00 */
[----:B------:R-:W-:Y:S02]  /*2b30*/  VIADD R3, R3, UR5 ;  /* 0x0000000503037c36 */ /* 0x000fe40008000000 */
[----:B------:R-:W-:-:S04]  /*2b40*/  IMAD.WIDE R24, R9, 0x8, R24 ;  /* 0x0000000809187825 */ /* 0x000fc800078e0218 */
[----:B------:R-:W-:Y:S02]  /*2b50*/  IMAD.WIDE R26, R7, 0x8, R26 ;  /* 0x00000008071a7825 */ /* 0x000fe400078e021a */
[----:B------:R-:W2:Y:S02]  /*2b60*/  LDG.E.64 R24, desc[UR10][R24.64] ;  /* 0x0000000a18187981 */ /* 0x000ea4000c1e1b00 */
[----:B---3--:R-:W-:Y:S02]  /*2b70*/  IMAD.WIDE R2, R3, 0x8, R4 ;  /* 0x0000000803027825 */ /* 0x008fe400078e0204 */
[----:B------:R-:W2:Y:S04]  /*2b80*/  LDG.E.64 R4, desc[UR10][R26.64+0x8] ;  /* 0x0000080a1a047981 */ /* 0x000ea8000c1e1b00 */
[----:B------:R-:W2:Y:S02]  /*2b90*/  LDG.E.64 R2, desc[UR10][R2.64] ;  /* 0x0000000a02027981 */ /* 0x000ea4000c1e1b00 */
[----:B--2---:R-:W-:-:S07]  /*2ba0*/  DFMA R4, R2, R4, R24 ;  /* 0x000000040204722b */ /* 0x004fce0000000018 */
[----:B------:R-:W-:Y:S01]  /*2bb0*/  STG.E.64 desc[UR10][R26.64], R4 ;  /* 0x000000041a007986 */ /* 0x000fe2000c101b0a */
[----:B------:R-:W-:Y:S05]  /*2bc0*/  EXIT ;  /* 0x000000000000794d */ /* 0x000fea0003800000 */
.L_x_0:
[----:B------:R-:W-:-:S04]  /*2bd0*/  IMAD.U32 R3, RZ, RZ, UR7 ;  /* 0x00000007ff037e24 */ /* 0x000fc8000f8e00ff */
[----:B0-----:R-:W-:-:S05]  /*2be0*/  IMAD.WIDE R26, R3, 0x8, R26 ;  /* 0x00000008031a7825 */ /* 0x001fca00078e021a */
[----:B------:R-:W-:Y:S01]  /*2bf0*/  STG.E.64 desc[UR10][R26.64], R8 ;  /* 0x000000081a007986 */ /* 0x000fe2000c101b0a */
[----:B------:R-:W-:Y:S05]  /*2c00*/  EXIT ;  /* 0x000000000000794d */ /* 0x000fea0003800000 */
        .weak           $__internal_0_$__cuda_sm20_div_rn_f64_full
        .type           $__internal_0_$__cuda_sm20_div_rn_f64_full,@function
        .size           $__internal_0_$__cuda_sm20_div_rn_f64_full,(.L_x_86 - $__internal_0_$__cuda_sm20_div_rn_f64_full)
$__internal_0_$__cuda_sm20_div_rn_f64_full:
[C---:B------:R-:W-:Y:S01]  /*2c10*/  FSETP.GEU.AND P0, PT, |R31|.reuse, 1.469367938527859385e-39, PT ;  /* 0x001000001f00780b */ /* 0x040fe20003f0e200 */
[----:B------:R-:W-:Y:S01]  /*2c20*/  IMAD.MOV.U32 R39, RZ, RZ, R9 ;  /* 0x000000ffff277224 */ /* 0x000fe200078e0009 */
[----:B------:R-:W-:Y:S01]  /*2c30*/  LOP3.LUT R28, R31, 0x800fffff, RZ, 0xc0, !PT ;  /* 0x800fffff1f1c7812 */ /* 0x000fe200078ec0ff */
[----:B------:R-:W-:Y:S01]  /*2c40*/  IMAD.MOV.U32 R38, RZ, RZ, R10 ;  /* 0x000000ffff267224 */ /* 0x000fe200078e000a */
[----:B------:R-:W-:Y:S01]  /*2c50*/  MOV R34, 0x1 ;  /* 0x0000000100227802 */ /* 0x000fe20000000f00 */
[----:B------:R-:W-:Y:S01]  /*2c60*/  BSSY.RECONVERGENT B0, `(.L_x_37) ;  /* 0x0000059000007945 */ /* 0x000fe20003800200 */
[----:B------:R-:W-:Y:S01]  /*2c70*/  LOP3.LUT R29, R28, 0x3ff00000, RZ, 0xfc, !PT ;  /* 0x3ff000001c1d7812 */ /* 0x000fe200078efcff */
[----:B------:R-:W-:Y:S01]  /*2c80*/  IMAD.MOV.U32 R40, RZ, RZ, R38 ;  /* 0x000000ffff287224 */ /* 0x000fe200078e0026 */
[----:B------:R-:W-:Y:S02]  /*2c90*/  MOV R28, R30 ;  /* 0x0000001e001c7202 */ /* 0x000fe40000000f00 */
[----:B------:R-:W-:-:S02]  /*2ca0*/  FSETP.GEU.AND P2, PT, |R39|, 1.469367938527859385e-39, PT ;  /* 0x001000002700780b */ /* 0x000fc40003f4e200 */
[----:B------:R-:W-:Y:S01]  /*2cb0*/  LOP3.LUT R9, R39, 0x7ff00000, RZ, 0xc0, !PT ;  /* 0x7ff0000027097812 */ /* 0x000fe200078ec0ff */
[----:B------:R-:W-:Y:S01]  /*2cc0*/  @!P0 DMUL R28, R30, 8.98846567431157953865e+307 ;  /* 0x7fe000001e1c8828 */ /* 0x000fe20000000000 */
[----:B------:R-:W-:-:S04]  /*2cd0*/  LOP3.LUT R12, R31, 0x7ff00000, RZ, 0xc0, !PT ;  /* 0x7ff000001f0c7812 */ /* 0x000fc800078ec0ff */
[----:B------:R-:W-:Y:S01]  /*2ce0*/  ISETP.GE.U32.AND P1, PT, R9, R12, PT ;  /* 0x0000000c0900720c */ /* 0x000fe20003f26070 */
[----:B------:R-:W0:Y:S04]  /*2cf0*/  MUFU.RCP64H R35, R29 ;  /* 0x0000001d00237308 */ /* 0x000e280000001800 */
[----:B------:R-:W-:Y:S02]  /*2d00*/  @!P2 LOP3.LUT R10, R31, 0x7ff00000, RZ, 0xc0, !PT ;  /* 0x7ff000001f0aa812 */ /* 0x000fe400078ec0ff */
[----:B------:R-:W-:Y:S02]  /*2d10*/  @!P0 LOP3.LUT R12, R29, 0x7ff00000, RZ, 0xc0, !PT ;  /* 0x7ff000001d0c8812 */ /* 0x000fe400078ec0ff */
[----:B------:R-:W-:Y:S01]  /*2d20*/  @!P2 ISETP.GE.U32.AND P3, PT, R9, R10, PT ;  /* 0x0000000a0900a20c */ /* 0x000fe20003f66070 */
[----:B------:R-:W-:-:S05]  /*2d30*/  IMAD.MOV.U32 R10, RZ, RZ, 0x1ca00000 ;  /* 0x1ca00000ff0a7424 */ /* 0x000fca00078e00ff */
[C---:B------:R-:W-:Y:S02]  /*2d40*/  @!P2 SEL R13, R10.reuse, 0x63400000, !P3 ;  /* 0x634000000a0da807 */ /* 0x040fe40005800000 */
[----:B------:R-:W-:Y:S01]  /*2d50*/  SEL R11, R10, 0x63400000, !P1 ;  /* 0x634000000a0b7807 */ /* 0x000fe20004800000 */
[----:B0-----:R-:W-:Y:S01]  /*2d60*/  DFMA R36, R34, -R28, 1 ;  /* 0x3ff000002224742b */ /* 0x001fe2000000081c */
[--C-:B------:R-:W-:Y:S02]  /*2d70*/  @!P2 LOP3.LUT R13, R13, 0x80000000, R39.reuse, 0xf8, !PT ;  /* 0x800000000d0da812 */ /* 0x100fe400078ef827 */
[----:B------:R-:W-:Y:S01]  /*2d80*/  LOP3.LUT R41, R11, 0x800fffff, R39, 0xf8, !PT ;  /* 0x800fffff0b297812 */ /* 0x000fe200078ef827 */
[----:B------:R-:W-:-:S04]  /*2d90*/  IMAD.MOV.U32 R11, RZ, RZ, R9 ;  /* 0x000000ffff0b7224 */ /* 0x000fc800078e0009 */
[----:B------:R-:W-:-:S08]  /*2da0*/  DFMA R36, R36, R36, R36 ;  /* 0x000000242424722b */ /* 0x000fd00000000024 */
[----:B------:R-:W-:Y:S01]  /*2db0*/  DFMA R34, R34, R36, R34 ;  /* 0x000000242222722b */ /* 0x000fe20000000022 */
[----:B------:R-:W-:Y:S02]  /*2dc0*/  @!P2 LOP3.LUT R37, R13, 0x100000, RZ, 0xfc, !PT ;  /* 0x001000000d25a812 */ /* 0x000fe400078efcff */
[----:B------:R-:W-:-:S05]  /*2dd0*/  @!P2 MOV R36, RZ ;  /* 0x000000ff0024a202 */ /* 0x000fca0000000f00 */
[----:B------:R-:W-:Y:S02]  /*2de0*/  DFMA R42, R34, -R28, 1 ;  /* 0x3ff00000222a742b */ /* 0x000fe4000000081c */
[----:B------:R-:W-:-:S06]  /*2df0*/  @!P2 DFMA R40, R40, 2, -R36 ;  /* 0x400000002828a82b */ /* 0x000fcc0000000824 */
[----:B------:R-:W-:-:S04]  /*2e00*/  DFMA R42, R34, R42, R34 ;  /* 0x0000002a222a722b */ /* 0x000fc80000000022 */
[----:B------:R-:W-:-:S04]  /*2e10*/  @!P2 LOP3.LUT R11, R41, 0x7ff00000, RZ, 0xc0, !PT ;  /* 0x7ff00000290ba812 */ /* 0x000fc800078ec0ff */
[----:B------:R-:W-:Y:S01]  /*2e20*/  DMUL R34, R42, R40 ;  /* 0x000000282a227228 */ /* 0x000fe20000000000 */
[----:B------:R-:W-:-:S05]  /*2e30*/  VIADD R13, R11, 0xffffffff ;  /* 0xffffffff0b0d7836 */ /* 0x000fca0000000000 */
[----:B------:R-:W-:Y:S02]  /*2e40*/  ISETP.GT.U32.AND P0, PT, R13, 0x7feffffe, PT ;  /* 0x7feffffe0d00780c */ /* 0x000fe40003f04070 */
[----:B------:R-:W-:-:S08]  /*2e50*/  DFMA R36, R34, -R28, R40 ;  /* 0x8000001c2224722b */ /* 0x000fd00000000028 */
[----:B------:R-:W-:Y:S01]  /*2e60*/  DFMA R36, R42, R36, R34 ;  /* 0x000000242a24722b */ /* 0x000fe20000000022 */
[----:B------:R-:W-:-:S04]  /*2e70*/  IADD3 R34, PT, PT, R12, -0x1, RZ ;  /* 0xffffffff0c227810 */ /* 0x000fc80007ffe0ff */
[----:B------:R-:W-:-:S13]  /*2e80*/  ISETP.GT.U32.OR P0, PT, R34, 0x7feffffe, P0 ;  /* 0x7feffffe2200780c */ /* 0x000fda0000704470 */
[----:B------:R-:W-:Y:S05]  /*2e90*/  @P0 BRA `(.L_x_38) ;  /* 0x0000000000740947 */ /* 0x000fea0003800000 */
[----:B------:R-:W-:-:S04]  /*2ea0*/  LOP3.LUT R12, R31, 0x7ff00000, RZ, 0xc0, !PT ;  /* 0x7ff000001f0c7812 */ /* 0x000fc800078ec0ff */
[CC--:B------:R-:W-:Y:S02]  /*2eb0*/  VIADDMNMX R11, R9.reuse, -R12.reuse, 0xb9600000, !PT ;  /* 0xb9600000090b7446 */ /* 0x0c0fe4000780090c */
[----:B------:R-:W-:Y:S02]  /*2ec0*/  ISETP.GE.U32.AND P0, PT, R9, R12, PT ;  /* 0x0000000c0900720c */ /* 0x000fe40003f06070 */
[----:B------:R-:W-:Y:S02]  /*2ed0*/  VIMNMX R11, PT, PT, R11, 0x46a00000, PT ;  /* 0x46a000000b0b7848 */ /* 0x000fe40003fe0100 */
[----:B------:R-:W-:Y:S02]  /*2ee0*/  SEL R10, R10, 0x63400000, !P0 ;  /* 0x634000000a0a7807 */ /* 0x000fe40004000000 */
[----:B------:R-:W-:-:S03]  /*2ef0*/  MOV R12, RZ ;  /* 0x000000ff000c7202 */ /* 0x000fc60000000f00 */
[----:B------:R-:W-:-:S04]  /*2f00*/  IMAD.IADD R10, R11, 0x1, -R10 ;  /* 0x000000010b0a7824 */ /* 0x000fc800078e0a0a */
[----:B------:R-:W-:-:S06]  /*2f10*/  VIADD R13, R10, 0x7fe00000 ;  /* 0x7fe000000a0d7836 */ /* 0x000fcc0000000000 */
[----:B------:R-:W-:-:S10]  /*2f20*/  DMUL R34, R36, R12 ;  /* 0x0000000c24227228 */ /* 0x000fd40000000000 */
[----:B------:R-:W-:-:S13]  /*2f30*/  FSETP.GTU.AND P0, PT, |R35|, 1.469367938527859385e-39, PT ;  /* 0x001000002300780b */ /* 0x000fda0003f0c200 */
[----:B------:R-:W-:Y:S05]  /*2f40*/  @P0 BRA `(.L_x_39) ;  /* 0x0000000000a80947 */ /* 0x000fea0003800000 */
[----:B------:R-:W-:-:S06]  /*2f50*/  DFMA R28, R36, -R28, R40 ;  /* 0x8000001c241c722b */ /* 0x000fcc0000000028 */
[----:B------:R-:W-:-:S04]  /*2f60*/  IMAD.MOV.U32 R28, RZ, RZ, RZ ;  /* 0x000000ffff1c7224 */ /* 0x000fc800078e00ff */
[C---:B------:R-:W-:Y:S02]  /*2f70*/  FSETP.NEU.AND P0, PT, R29.reuse, RZ, PT ;  /* 0x000000ff1d00720b */ /* 0x040fe40003f0d000 */
[----:B------:R-:W-:-:S04]  /*2f80*/  LOP3.LUT R30, R29, 0x80000000, R31, 0x48, !PT ;  /* 0x800000001d1e7812 */ /* 0x000fc800078e481f */
[----:B------:R-:W-:-:S07]  /*2f90*/  LOP3.LUT R29, R30, R13, RZ, 0xfc, !PT ;  /* 0x0000000d1e1d7212 */ /* 0x000fce00078efcff */
[----:B------:R-:W-:Y:S05]  /*2fa0*/  @!P0 BRA `(.L_x_39) ;  /* 0x0000000000908947 */ /* 0x000fea0003800000 */
[----:B------:R-:W-:Y:S01]  /*2fb0*/  IMAD.MOV R13, RZ, RZ, -R10 ;  /* 0x000000ffff0d7224 */ /* 0x000fe200078e0a0a */
[----:B------:R-:W-:Y:S02]  /*2fc0*/  MOV R12, RZ ;  /* 0x000000ff000c7202 */ /* 0x000fe40000000f00 */
[----:B------:R-:W-:-:S04]  /*2fd0*/  IADD3 R10, PT, PT, -R10, -0x43300000, RZ ;  /* 0xbcd000000a0a7810 */ /* 0x000fc80007ffe1ff */
[----:B------:R-:W-:Y:S02]  /*2fe0*/  DFMA R12, R34, -R12, R36 ;  /* 0x8000000c220c722b */ /* 0x000fe40000000024 */
[----:B------:R-:W-:-:S08]  /*2ff0*/  DMUL.RP R36, R36, R28 ;  /* 0x0000001c24247228 */ /* 0x000fd00000008000 */
[----:B------:R-:W-:Y:S02]  /*3000*/  FSETP.NEU.AND P0, PT, |R13|, R10, PT ;  /* 0x0000000a0d00720b */ /* 0x000fe40003f0d200 */
[----:B------:R-:W-:Y:S02]  /*3010*/  LOP3.LUT R30, R37, R30, RZ, 0x3c, !PT ;  /* 0x0000001e251e7212 */ /* 0x000fe400078e3cff */
[----:B------:R-:W-:Y:S02]  /*3020*/  FSEL R10, R36, R34, !P0 ;  /* 0x00000022240a7208 */ /* 0x000fe40004000000 */
[----:B------:R-:W-:-:S03]  /*3030*/  FSEL R11, R30, R35, !P0 ;  /* 0x000000231e0b7208 */ /* 0x000fc60004000000 */
[----:B------:R-:W-:Y:S02]  /*3040*/  IMAD.MOV.U32 R34, RZ, RZ, R10 ;  /* 0x000000ffff227224 */ /* 0x000fe400078e000a */
[----:B------:R-:W-:Y:S01]  /*3050*/  IMAD.MOV.U32 R35, RZ, RZ, R11 ;  /* 0x000000ffff237224 */ /* 0x000fe200078e000b */
[----:B------:R-:W-:Y:S06]  /*3060*/  BRA `(.L_x_39) ;  /* 0x0000000000607947 */ /* 0x000fec0003800000 */
.L_x_38:
[----:B------:R-:W-:-:S14]  /*3070*/  DSETP.NAN.AND P0, PT, R38, R38, PT ;  /* 0x000000262600722a */ /* 0x000fdc0003f08000 */
[----:B------:R-:W-:Y:S05]  /*3080*/  @P0 BRA `(.L_x_40) ;  /* 0x00000000004c0947 */ /* 0x000fea0003800000 */
[----:B------:R-:W-:-:S14]  /*3090*/  DSETP.NAN.AND P0, PT, R30, R30, PT ;  /* 0x0000001e1e00722a */ /* 0x000fdc0003f08000 */
[----:B------:R-:W-:Y:S05]  /*30a0*/  @P0 BRA `(.L_x_41) ;  /* 0x0000000000340947 */ /* 0x000fea0003800000 */
[----:B------:R-:W-:Y:S01]  /*30b0*/  ISETP.NE.AND P0, PT, R11, R12, PT ;  /* 0x0000000c0b00720c */ /* 0x000fe20003f05270 */
[----:B------:R-:W-:Y:S01]  /*30c0*/  IMAD.MOV.U32 R35, RZ, RZ, -0x80000 ;  /* 0xfff80000ff237424 */ /* 0x000fe200078e00ff */
[----:B------:R-:W-:-:S11]  /*30d0*/  MOV R34, 0x0 ;  /* 0x0000000000227802 */ /* 0x000fd60000000f00 */
[----:B------:R-:W-:Y:S05]  /*30e0*/  @!P0 BRA `(.L_x_39) ;  /* 0x0000000000408947 */ /* 0x000fea0003800000 */
[----:B------:R-:W-:Y:S02]  /*30f0*/  ISETP.NE.AND P0, PT, R11, 0x7ff00000, PT ;  /* 0x7ff000000b00780c */ /* 0x000fe40003f05270 */
[----:B------:R-:W-:Y:S02]  /*3100*/  LOP3.LUT R31, R39, 0x80000000, R31, 0x48, !PT ;  /* 0x80000000271f7812 */ /* 0x000fe400078e481f */
[----:B------:R-:W-:-:S13]  /*3110*/  ISETP.EQ.OR P0, PT, R12, RZ, !P0 ;  /* 0x000000ff0c00720c */ /* 0x000fda0004702670 */
[----:B------:R-:W-:Y:S01]  /*3120*/  @P0 LOP3.LUT R9, R31, 0x7ff00000, RZ, 0xfc, !PT ;  /* 0x7ff000001f090812 */ /* 0x000fe200078efcff */
[----:B------:R-:W-:Y:S01]  /*3130*/  @!P0 IMAD.MOV.U32 R34, RZ, RZ, RZ ;  /* 0x000000ffff228224 */ /* 0x000fe200078e00ff */
[----:B------:R-:W-:Y:S01]  /*3140*/  @!P0 MOV R35, R31 ;  /* 0x0000001f00238202 */ /* 0x000fe20000000f00 */
[----:B------:R-:W-:Y:S02]  /*3150*/  @P0 IMAD.MOV.U32 R34, RZ, RZ, RZ ;  /* 0x000000ffff220224 */ /* 0x000fe400078e00ff */
[----:B------:R-:W-:Y:S01]  /*3160*/  @P0 IMAD.MOV.U32 R35, RZ, RZ, R9 ;  /* 0x000000ffff230224 */ /* 0x000fe200078e0009 */
[----:B------:R-:W-:Y:S06]  /*3170*/  BRA `(.L_x_39) ;  /* 0x00000000001c7947 */ /* 0x000fec0003800000 */
.L_x_41:
[----:B------:R-:W-:Y:S02]  /*3180*/  LOP3.LUT R9, R31, 0x80000, RZ, 0xfc, !PT ;  /* 0x000800001f097812 */ /* 0x000fe400078efcff */
[----:B------:R-:W-:-:S03]  /*3190*/  MOV R34, R30 ;  /* 0x0000001e00227202 */ /* 0x000fc60000000f00 */
[----:B------:R-:W-:Y:S01]  /*31a0*/  IMAD.MOV.U32 R35, RZ, RZ, R9 ;  /* 0x000000ffff237224 */ /* 0x000fe200078e0009 */
[----:B------:R-:W-:Y:S06]  /*31b0*/  BRA `(.L_x_39) ;  /* 0x00000000000c7947 */ /* 0x000fec0003800000 */
.L_x_40:
[----:B------:R-:W-:Y:S01]  /*31c0*/  LOP3.LUT R9, R39, 0x80000, RZ, 0xfc, !PT ;  /* 0x0008000027097812 */ /* 0x000fe200078efcff */
[----:B------:R-:W-:-:S03]  /*31d0*/  IMAD.MOV.U32 R34, RZ, RZ, R38 ;  /* 0x000000ffff227224 */ /* 0x000fc600078e0026 */
[----:B------:R-:W-:-:S07]  /*31e0*/  MOV R35, R9 ;  /* 0x0000000900237202 */ /* 0x000fce0000000f00 */
.L_x_39:
[----:B------:R-:W-:Y:S05]  /*31f0*/  BSYNC.RECONVERGENT B0 ;  /* 0x0000000000007941 */ /* 0x000fea0003800200 */
.L_x_37:
[----:B------:R-:W-:Y:S01]  /*3200*/  MOV R12, R0 ;  /* 0x00000000000c7202 */ /* 0x000fe20000000f00 */
[----:B------:R-:W-:Y:S02]  /*3210*/  IMAD.MOV.U32 R13, RZ, RZ, 0x0 ;  /* 0x00000000ff0d7424 */ /* 0x000fe400078e00ff */
[----:B------:R-:W-:Y:S02]  /*3220*/  IMAD.MOV.U32 R10, RZ, RZ, R34 ;  /* 0x000000ffff0a7224 */ /* 0x000fe400078e0022 */
[----:B------:R-:W-:Y:S01]  /*3230*/  IMAD.MOV.U32 R9, RZ, RZ, R35 ;  /* 0x000000ffff097224 */ /* 0x000fe200078e0023 */
[----:B------:R-:W-:Y:S06]  /*3240*/  RET.REL.NODEC R12 `(_Z16kernel_row_sweepiiPdS_S_S_dddddd) ;  /* 0xffffffcc0c6c7950 */ /* 0x000fec0003c3ffff */
.L_x_42:
[----:B------:R-:W-:-:S00]  /*3250*/  BRA `(.L_x_42) ;  /* 0xfffffffc00fc7947 */ /* 0x000fc0000383ffff */
[----:B------:R-:W-:-:S00]  /*3260*/  NOP ;  /* 0x0000000000007918 */ /* 0x000fc00000000000 */
        /* <DEDUP_REMOVED lines=9> */
.L_x_86:


//--------------------- .text._Z19kernel_column_sweepiiPdS_S_S_dddddd --------------------------
	.section	.text._Z19kernel_column_sweepiiPdS_S_S_dddddd,"ax",@progbits
	.align	128
        .global         _Z19kernel_column_sweepiiPdS_S_S_dddddd
        .type           _Z19kernel_column_sweepiiPdS_S_S_dddddd,@function
        .size           _Z19kernel_column_sweepiiPdS_S_S_dddddd,(.L_x_87 - _Z19kernel_column_sweepiiPdS_S_S_dddddd)
        .other          _Z19kernel_column_sweepiiPdS_S_S_dddddd,@"STO_CUDA_ENTRY STV_DEFAULT"
_Z19kernel_column_sweepiiPdS_S_S_dddddd:
.text._Z19kernel_column_sweepiiPdS_S_S_dddddd:
[----:B------:R-:W-:Y:S01]  /*0000*/  LDC R1, c[0x0][0x37c] ;  /* 0x0000df00ff017b82 */ /* 0x000fe20000000800 */
[----:B------:R-:W0:Y:S07]  /*0010*/  S2R R0, SR_TID.X ;  /* 0x0000000000007919 */ /* 0x000e2e0000002100 */
[----:B------:R-:W1:Y:S01]  /*0020*/  S2UR UR5, SR_CTAID.X ;  /* 0x00000000000579c3 */ /* 0x000e620000002500 */
[----:B------:R-:W1:Y:S01]  /*0030*/  LDCU UR4, c[0x0][0x360] ;  /* 0x00006c00ff0477ac */ /* 0x000e620008000800 */
[----:B------:R-:W2:Y:S02]  /*0040*/  LDCU UR16, c[0x0][0x384] ;  /* 0x00007080ff1077ac */ /* 0x000ea40008000800 */
[----:B--2---:R-:W-:-:S02]  /*0050*/  UIADD3 UR9, UPT, UPT, UR16, -0x1, URZ ;  /* 0xffffffff10097890 */ /* 0x004fc4000fffe0ff */
[----:B-1----:R-:W-:-:S06]  /*0060*/  UIMAD UR4, UR4, UR5, URZ ;  /* 0x00000005040472a4 */ /* 0x002fcc000f8e02ff */
[----:B0-----:R-:W-:-:S04]  /*0070*/  VIADD R2, R0, UR4 ;  /* 0x0000000400027c36 */ /* 0x001fc80008000000 */
[----:B------:R-:W-:-:S05]  /*0080*/  VIADD R3, R2, 0x1 ;  /* 0x0000000102037836 */ /* 0x000fca0000000000 */
[----:B------:R-:W-:-:S13]  /*0090*/  ISETP.GE.AND P0, PT, R3, UR9, PT ;  /* 0x0000000903007c0c */ /* 0x000fda000bf06270 */
[----:B------:R-:W-:Y:S05]  /*00a0*/  @P0 EXIT ;  /* 0x000000000000094d */ /* 0x000fea0003800000 */
[----:B------:R-:W0:Y:S01]  /*00b0*/  LDC.64 R8, c[0x0][0x390] ;  /* 0x0000e400ff087b82 */ /* 0x000e220000000a00 */
[----:B------:R-:W1:Y:S01]  /*00c0*/  LDCU.64 UR10, c[0x0][0x358] ;  /* 0x00006b00ff0a77ac */ /* 0x000e620008000a00 */
[----:B------:R-:W-:Y:S02]  /*00d0*/  IMAD R13, R3, UR16, RZ ;  /* 0x00000010030d7c24 */ /* 0x000fe4000f8e02ff */
[----:B------:R-:W-:Y:S02]  /*00e0*/  HFMA2 R10, -RZ, RZ, 0, 0 ;  /* 0x00000000ff0a7431 */ /* 0x000fe400000001ff */
[----:B------:R-:W-:Y:S02]  /*00f0*/  IMAD.MOV.U32 R11, RZ, RZ, 0x3ff00000 ;  /* 0x3ff00000ff0b7424 */ /* 0x000fe400078e00ff */
        /* <DEDUP_REMOVED lines=19> */
[----:B------:R-:W-:Y:S01]  /*0230*/  R2UR UR13, R5 ;  /* 0x00000000050d72ca */ /* 0x000fe200000e0000 */
[----:B------:R-:W-:-:S14]  /*0240*/  BRA.U !UP0, `(.L_x_44) ;  /* 0x0000000d08d47547 */ /* 0x000fdc000b800000 */
[----:B------:R-:W0:Y:S01]  /*0250*/  LDC R4, c[0x0][0x384] ;  /* 0x0000e100ff047b82 */ /* 0x000e220000000800 */
[----:B------:R-:W-:Y:S01]  /*0260*/  IMAD.U32 R5, RZ, RZ, UR16 ;  /* 0x00000010ff057e24 */ /* 0x000fe2000f8e00ff */
[----:B------:R-:W-:Y:S01]  /*0270*/  ULOP3.LUT UR8, UR5, 0xfffffffc, URZ, 0xc0, !UPT ;  /* 0xfffffffc05087892 */ /* 0x000fe2000f8ec0ff */
[----:B------:R-:W-:Y:S01]  /*0280*/  UMOV UR6, 0x8 ;  /* 0x0000000800067882 */ /* 0x000fe20000000000 */
[----:B------:R-:W-:Y:S02]  /*0290*/  UMOV UR7, 0x0 ;  /* 0x0000000000077882 */ /* 0x000fe40000000000 */
[----:B------:R-:W-:Y:S01]  /*02a0*/  IADD3 R5, PT, PT, R5, UR4, R0 ;  /* 0x0000000405057c10 */ /* 0x000fe2000fffe000 */
[----:B------:R-:W1:Y:S01]  /*02b0*/  LDCU.64 UR18, c[0x0][0x3a8] ;  /* 0x00007500ff1277ac */ /* 0x000e620008000a00 */
[----:B------:R-:W2:Y:S01]  /*02c0*/  LDC.64 R18, c[0x0][0x3b0] ;  /* 0x0000ec00ff127b82 */ /* 0x000ea20000000a00 */
[----:B------:R-:W3:Y:S01]  /*02d0*/  LDCU.64 UR22, c[0x0][0x3c0] ;  /* 0x00007800ff1677ac */ /* 0x000ee20008000a00 */
[----:B------:R-:W4:Y:S06]  /*02e0*/  LDCU.64 UR20, c[0x0][0x3d0] ;  /* 0x00007a00ff1477ac */ /* 0x000f2c0008000a00 */
[----:B------:R-:W0:Y:S01]  /*02f0*/  LDC.64 R16, c[0x0][0x3b8] ;  /* 0x0000ee00ff107b82 */ /* 0x000e220000000a00 */
[----:B------:R-:W-:-:S02]  /*0300*/  UIMAD.WIDE UR6, UR9, 0x8, UR6 ;  /* 0x00000008090678a5 */ /* 0x000fc4000f8e0206 */
[----:B------:R-:W-:Y:S01]  /*0310*/  UIADD3 UR8, UPT, UPT, -UR8, URZ, URZ ;  /* 0x000000ff08087290 */ /* 0x000fe2000fffe1ff */
[----:B------:R-:W-:-:S11]  /*0320*/  UMOV UR4, URZ ;  /* 0x000000ff00047c82 */ /* 0x000fd60008000000 */
.L_x_61:
[----:B------:R-:W-:-:S06]  /*0330*/  UIADD3 UR16, UPT, UPT, UR4, 0x1, URZ ;  /* 0x0000000104107890 */ /* 0x000fcc000fffe0ff */
[----:B------:R-:W-:-:S05]  /*0340*/  MOV R15, UR16 ;  /* 0x00000010000f7c02 */ /* 0x000fca0008000f00 */
[----:B------:R-:W-:-:S05]  /*0350*/  IMAD.WIDE R14, R15, 0x8, R22 ;  /* 0x000000080f0e7825 */ /* 0x000fca00078e0216 */
[----:B------:R-:W1:Y:S01]  /*0360*/  LDG.E.64 R32, desc[UR10][R14.64+-0x8] ;  /* 0xfffff80a0e207981 */ /* 0x000e62000c1e1b00 */
[----:B------:R-:W-:Y:S01]  /*0370*/  IMAD.MOV.U32 R6, RZ, RZ, 0x1 ;  /* 0x00000001ff067424 */ /* 0x000fe200078e00ff */
[----:B0-----:R-:W-:Y:S01]  /*0380*/  DADD R26, -RZ, -R16 ;  /* 0x00000000ff1a7229 */ /* 0x001fe20000000910 */
[----:B------:R-:W-:Y:S09]  /*0390*/  BSSY.RECONVERGENT B1, `(.L_x_45) ;  /* 0x0000013000017945 */ /* 0x000ff20003800200 */
[----:B------:R-:W-:Y:S01]  /*03a0*/  FSETP.GEU.AND P1, PT, |R27|, 6.5827683646048100446e-37, PT ;  /* 0x036000001b00780b */ /* 0x000fe20003f2e200 */
[----:B-12---:R-:W-:-:S06]  /*03b0*/  DFMA R32, R32, UR18, R18 ;  /* 0x0000001220207c2b */ /* 0x006fcc0008000012 */
[----:B------:R-:W0:Y:S02]  /*03c0*/  MUFU.RCP64H R7, R33 ;  /* 0x0000002100077308 */ /* 0x000e240000001800 */
[----:B0-----:R-:W-:-:S08]  /*03d0*/  DFMA R8, -R32, R6, 1 ;  /* 0x3ff000002008742b */ /* 0x001fd00000000106 */
[----:B------:R-:W-:-:S08]  /*03e0*/  DFMA R8, R8, R8, R8 ;  /* 0x000000080808722b */ /* 0x000fd00000000008 */
[----:B------:R-:W-:-:S08]  /*03f0*/  DFMA R8, R6, R8, R6 ;  /* 0x000000080608722b */ /* 0x000fd00000000006 */
[----:B------:R-:W-:-:S08]  /*0400*/  DFMA R6, -R32, R8, 1 ;  /* 0x3ff000002006742b */ /* 0x000fd00000000108 */
[----:B------:R-:W-:-:S08]  /*0410*/  DFMA R6, R8, R6, R8 ;  /* 0x000000060806722b */ /* 0x000fd00000000008 */
[----:B------:R-:W-:-:S08]  /*0420*/  DMUL R8, R6, -R16 ;  /* 0x8000001006087228 */ /* 0x000fd00000000000 */
[----:B------:R-:W-:-:S08]  /*0430*/  DFMA R10, -R32, R8, -R16 ;  /* 0x00000008200a722b */ /* 0x000fd00000000910 */
[----:B------:R-:W-:-:S10]  /*0440*/  DFMA R6, R6, R10, R8 ;  /* 0x0000000a0606722b */ /* 0x000fd40000000008 */
[----:B------:R-:W-:-:S05]  /*0450*/  FFMA R0, RZ, R33, R7 ;  /* 0x00000021ff007223 */ /* 0x000fca0000000007 */
[----:B------:R-:W-:-:S13]  /*0460*/  FSETP.GT.AND P0, PT, |R0|, 1.469367938527859385e-39, PT ;  /* 0x001000000000780b */ /* 0x000fda0003f04200 */
[----:B------:R-:W-:Y:S05]  /*0470*/  @P0 BRA P1, `(.L_x_46) ;  /* 0x0000000000100947 */ /* 0x000fea0000800000 */
[----:B------:R-:W-:Y:S01]  /*0480*/  IMAD.MOV.U32 R30, RZ, RZ, R32 ;  /* 0x000000ffff1e7224 */ /* 0x000fe200078e0020 */
[----:B------:R-:W-:Y:S02]  /*0490*/  MOV R31, R33 ;  /* 0x00000021001f7202 */ /* 0x000fe40000000f00 */
[----:B------:R-:W-:-:S07]  /*04a0*/  MOV R0, 0x4c0 ;  /* 0x000004c000007802 */ /* 0x000fce0000000f00 */
[----:B---34-:R-:W-:Y:S05]  /*04b0*/  CALL.REL.NOINC `($__internal_1_$__cuda_sm20_div_rn_f64_full) ;  /* 0x0000002400587944 */ /* 0x018fea0003c00000 */
.L_x_46:
[----:B---34-:R-:W-:Y:S05]  /*04c0*/  BSYNC.RECONVERGENT B1 ;  /* 0x0000000000017941 */ /* 0x018fea0003800200 */
.L_x_45:
[----:B------:R-:W0:Y:S01]  /*04d0*/  LDC.64 R24, c[0x0][0x388] ;  /* 0x0000e200ff187b82 */ /* 0x000e220000000a00 */
[----:B------:R1:W-:Y:S01]  /*04e0*/  STG.E.64 desc[UR10][R14.64], R6 ;  /* 0x000000060e007986 */ /* 0x0003e2000c101b0a */
[----:B------:R-:W-:Y:S02]  /*04f0*/  IMAD.U32 R13, RZ, RZ, UR16 ;  /* 0x00000010ff0d7e24 */ /* 0x000fe4000f8e00ff */
[----:B0-----:R-:W-:-:S05]  /*0500*/  IMAD.WIDE R24, R5, 0x8, R24 ;  /* 0x0000000805187825 */ /* 0x001fca00078e0218 */
[----:B------:R-:W2:Y:S04]  /*0510*/  LDG.E.64 R26, desc[UR10][R24.64] ;  /* 0x0000000a181a7981 */ /* 0x000ea8000c1e1b00 */
[----:B------:R-:W3:Y:S01]  /*0520*/  LDG.E.64 R28, desc[UR10][R24.64+0x8] ;  /* 0x0000080a181c7981 */ /* 0x000ee2000c1e1b00 */
[----:B------:R-:W-:-:S03]  /*0530*/  IMAD.WIDE R12, R13, 0x8, R20 ;  /* 0x000000080d0c7825 */ /* 0x000fc600078e0214 */
[----:B------:R-:W4:Y:S04]  /*0540*/  LDG.E.64 R10, desc[UR10][R24.64+0x10] ;  /* 0x0000100a180a7981 */ /* 0x000f28000c1e1b00 */
[----:B------:R-:W5:Y:S01]  /*0550*/  LDG.E.64 R8, desc[UR10][R12.64+-0x8] ;  /* 0xfffff80a0c087981 */ /* 0x000f62000c1e1b00 */
[----:B------:R-:W0:Y:S01]  /*0560*/  MUFU.RCP64H R31, R33 ;  /* 0x00000021001f7308 */ /* 0x000e220000001800 */
[----:B------:R-:W-:Y:S01]  /*0570*/  IMAD.MOV.U32 R30, RZ, RZ, 0x1 ;  /* 0x00000001ff1e7424 */ /* 0x000fe200078e00ff */
[----:B------:R-:W-:Y:S05]  /*0580*/  BSSY.RECONVERGENT B1, `(.L_x_47) ;  /* 0x0000015000017945 */ /* 0x000fea0003800200 */
[----:B0-----:R-:W-:-:S08]  /*0590*/  DFMA R34, -R32, R30, 1 ;  /* 0x3ff000002022742b */ /* 0x001fd0000000011e */
[----:B------:R-:W-:-:S08]  /*05a0*/  DFMA R34, R34, R34, R34 ;  /* 0x000000222222722b */ /* 0x000fd00000000022 */
[----:B------:R-:W-:-:S08]  /*05b0*/  DFMA R34, R30, R34, R30 ;  /* 0x000000221e22722b */ /* 0x000fd0000000001e */
[----:B-1----:R-:W-:-:S08]  /*05c0*/  DFMA R6, -R32, R34, 1 ;  /* 0x3ff000002006742b */ /* 0x002fd00000000122 */
        /* <DEDUP_REMOVED lines=12> */
[----:B------:R-:W-:Y:S01]  /*0690*/  MOV R30, R32 ;  /* 0x00000020001e7202 */ /* 0x000fe20000000f00 */
[----:B------:R-:W-:Y:S01]  /*06a0*/  IMAD.MOV.U32 R31, RZ, RZ, R33 ;  /* 0x000000ffff1f7224 */ /* 0x000fe200078e0021 */
[----:B------:R-:W-:-:S07]  /*06b0*/  MOV R0, 0x6d0 ;  /* 0x000006d000007802 */ /* 0x000fce0000000f00 */
[----:B------:R-:W-:Y:S05]  /*06c0*/  CALL.REL.NOINC `($__internal_1_$__cuda_sm20_div_rn_f64_full) ;  /* 0x0000002000d47944 */ /* 0x000fea0003c00000 */
.L_x_48:
[----:B------:R-:W-:Y:S05]  /*06d0*/  BSYNC.RECONVERGENT B1 ;  /* 0x0000000000017941 */ /* 0x000fea0003800200 */
.L_x_47:
[----:B------:R0:W-:Y:S04]  /*06e0*/  STG.E.64 desc[UR10][R12.64], R6 ;  /* 0x000000060c007986 */ /* 0x0001e8000c101b0a */
[----:B------:R-:W2:Y:S01]  /*06f0*/  LDG.E.64 R32, desc[UR10][R14.64] ;  /* 0x0000000a0e207981 */ /* 0x000ea2000c1e1b00 */
[----:B------:R-:W-:Y:S01]  /*0700*/  IMAD.MOV.U32 R8, RZ, RZ, 0x1 ;  /* 0x00000001ff087424 */ /* 0x000fe200078e00ff */
[----:B------:R-:W-:Y:S01]  /*0710*/  DADD R26, -RZ, -R16 ;  /* 0x00000000ff1a7229 */ /* 0x000fe20000000910 */
[----:B------:R-:W-:Y:S09]  /*0720*/  BSSY.RECONVERGENT B1, `(.L_x_49) ;  /* 0x0000013000017945 */ /* 0x000ff20003800200 */
[----:B------:R-:W-:Y:S01]  /*0730*/  FSETP.GEU.AND P1, PT, |R27|, 6.5827683646048100446e-37, PT ;  /* 0x036000001b00780b */ /* 0x000fe20003f2e200 */
[----:B--2---:R-:W-:-:S06]  /*0740*/  DFMA R32, R32, UR18, R18 ;  /* 0x0000001220207c2b */ /* 0x004fcc0008000012 */
[----:B------:R-:W1:Y:S02]  /*0750*/  MUFU.RCP64H R9, R33 ;  /* 0x0000002100097308 */ /* 0x000e640000001800 */
[----:B-1----:R-:W-:-:S08]  /*0760*/  DFMA R10, -R32, R8, 1 ;  /* 0x3ff00000200a742b */ /* 0x002fd00000000108 */
[----:B------:R-:W-:-:S08]  /*0770*/  DFMA R10, R10, R10, R10 ;  /* 0x0000000a0a0a722b */ /* 0x000fd0000000000a */
[----:B------:R-:W-:-:S08]  /*0780*/  DFMA R10, R8, R10, R8 ;  /* 0x0000000a080a722b */ /* 0x000fd00000000008 */
[----:B------:R-:W-:-:S08]  /*0790*/  DFMA R8, -R32, R10, 1 ;  /* 0x3ff000002008742b */ /* 0x000fd0000000010a */
[----:B------:R-:W-:-:S08]  /*07a0*/  DFMA R8, R10, R8, R10 ;  /* 0x000000080a08722b */ /* 0x000fd0000000000a */
[----:B------:R-:W-:-:S08]  /*07b0*/  DMUL R10, R8, -R16 ;  /* 0x80000010080a7228 */ /* 0x000fd00000000000 */
[----:B0-----:R-:W-:-:S08]  /*07c0*/  DFMA R6, -R32, R10, -R16 ;  /* 0x0000000a2006722b */ /* 0x001fd00000000910 */
        /* <DEDUP_REMOVED lines=8> */
.L_x_50:
[----:B------:R-:W-:Y:S05]  /*0850*/  BSYNC.RECONVERGENT B1 ;  /* 0x0000000000017941 */ /* 0x000fea0003800200 */
.L_x_49:
[----:B------:R-:W-:Y:S01]  /*0860*/  IADD3 R24, P0, PT, R24, UR6, RZ ;  /* 0x0000000618187c10 */ /* 0x000fe2000ff1e0ff */
[----:B------:R0:W-:Y:S03]  /*0870*/  STG.E.64 desc[UR10][R14.64+0x8], R6 ;  /* 0x000008060e007986 */ /* 0x0001e6000c101b0a */
[----:B------:R-:W-:Y:S01]  /*0880*/  IADD3.X R25, PT, PT, R25, UR7, RZ, P0, !PT ;  /* 0x0000000719197c10 */ /* 0x000fe200087fe4ff */
[----:B------:R-:W2:Y:S04]  /*0890*/  LDG.E.64 R8, desc[UR10][R12.64] ;  /* 0x0000000a0c087981 */ /* 0x000ea8000c1e1b00 */
[----:B------:R-:W3:Y:S04]  /*08a0*/  LDG.E.64 R26, desc[UR10][R24.64] ;  /* 0x0000000a181a7981 */ /* 0x000ee8000c1e1b00 */
[----:B------:R-:W4:Y:S04]  /*08b0*/  LDG.E.64 R28, desc[UR10][R24.64+0x8] ;  /* 0x0000080a181c7981 */ /* 0x000f28000c1e1b00 */
[----:B------:R-:W5:Y:S01]  /*08c0*/  LDG.E.64 R10, desc[UR10][R24.64+0x10] ;  /* 0x0000100a180a7981 */ /* 0x000f62000c1e1b00 */
[----:B------:R-:W1:Y:S01]  /*08d0*/  MUFU.RCP64H R31, R33 ;  /* 0x00000021001f7308 */ /* 0x000e620000001800 */
[----:B------:R-:W-:-:S06]  /*08e0*/  IMAD.MOV.U32 R30, RZ, RZ, 0x1 ;  /* 0x00000001ff1e7424 */ /* 0x000fcc00078e00ff */
[----:B-1----:R-:W-:-:S08]  /*08f0*/  DFMA R34, -R32, R30, 1 ;  /* 0x3ff000002022742b */ /* 0x002fd0000000011e */
[----:B------:R-:W-:-:S08]  /*0900*/  DFMA R34, R34, R34, R34 ;  /* 0x000000222222722b */ /* 0x000fd00000000022 */
[----:B------:R-:W-:-:S08]  /*0910*/  DFMA R34, R30, R34, R30 ;  /* 0x000000221e22722b */ /* 0x000fd0000000001e */
[----:B0-----:R-:W-:-:S08]  /*0920*/  DFMA R6, -R32, R34, 1 ;  /* 0x3ff000002006742b */ /* 0x001fd00000000122 */
[----:B------:R-:W-:Y:S01]  /*0930*/  DFMA R34, R34, R6, R34 ;  /* 0x000000062222722b */ /* 0x000fe20000000022 */
[----:B------:R-:W-:Y:S01]  /*0940*/  BSSY.RECONVERGENT B1, `(.L_x_51) ;  /* 0x0000010000017945 */ /* 0x000fe20003800200 */
[----:B---3--:R-:W-:-:S08]  /*0950*/  DMUL R26, R26, UR22 ;  /* 0x000000161a1a7c28 */ /* 0x008fd00008000000 */
[----:B----4-:R-:W-:-:S08]  /*0960*/  DFMA R26, R28, UR12, -R26 ;  /* 0x0000000c1c1a7c2b */ /* 0x010fd0000800081a */
[----:B-----5:R-:W-:-:S08]  /*0970*/  DFMA R10, -R10, UR20, R26 ;  /* 0x000000140a0a7c2b */ /* 0x020fd0000800011a */
[----:B--2---:R-:W-:-:S08]  /*0980*/  DFMA R26, -R8, UR18, R10 ;  /* 0x00000012081a7c2b */ /* 0x004fd0000800010a */
[----:B------:R-:W-:-:S08]  /*0990*/  DMUL R6, R34, R26 ;  /* 0x0000001a22067228 */ /* 0x000fd00000000000 */
[----:B------:R-:W-:-:S08]  /*09a0*/  DFMA R8, -R32, R6, R26 ;  /* 0x000000062008722b */ /* 0x000fd0000000011a */
[----:B------:R-:W-:Y:S01]  /*09b0*/  DFMA R6, R34, R8, R6 ;  /* 0x000000082206722b */ /* 0x000fe20000000006 */
[----:B------:R-:W-:-:S09]  /*09c0*/  FSETP.GEU.AND P1, PT, |R27|, 6.5827683646048100446e-37, PT ;  /* 0x036000001b00780b */ /* 0x000fd20003f2e200 */
[----:B------:R-:W-:-:S05]  /*09d0*/  FFMA R0, RZ, R33, R7 ;  /* 0x00000021ff007223 */ /* 0x000fca0000000007 */
[----:B------:R-:W-:-:S13]  /*09e0*/  FSETP.GT.AND P0, PT, |R0|, 1.469367938527859385e-39, PT ;  /* 0x001000000000780b */ /* 0x000fda0003f04200 */
[----:B------:R-:W-:Y:S05]  /*09f0*/  @P0 BRA P1, `(.L_x_52) ;  /* 0x0000000000100947 */ /* 0x000fea0000800000 */
[----:B------:R-:W-:Y:S01]  /*0a00*/  MOV R30, R32 ;  /* 0x00000020001e7202 */ /* 0x000fe20000000f00 */
[----:B------:R-:W-:Y:S01]  /*0a10*/  IMAD.MOV.U32 R31, RZ, RZ, R33 ;  /* 0x000000ffff1f7224 */ /* 0x000fe200078e0021 */
[----:B------:R-:W-:-:S07]  /*0a20*/  MOV R0, 0xa40 ;  /* 0x00000a4000007802 */ /* 0x000fce0000000f00 */
[----:B------:R-:W-:Y:S05]  /*0a30*/  CALL.REL.NOINC `($__internal_1_$__cuda_sm20_div_rn_f64_full) ;  /* 0x0000001c00f87944 */ /* 0x000fea0003c00000 */
.L_x_52:
[----:B------:R-:W-:Y:S05]  /*0a40*/  BSYNC.RECONVERGENT B1 ;  /* 0x0000000000017941 */ /* 0x000fea0003800200 */
.L_x_51:
        /* <DEDUP_REMOVED lines=23> */
.L_x_54:
[----:B------:R-:W-:Y:S05]  /*0bc0*/  BSYNC.RECONVERGENT B1 ;  /* 0x0000000000017941 */ /* 0x000fea0003800200 */
.L_x_53:
        /* <DEDUP_REMOVED lines=30> */
.L_x_56:
[----:B------:R-:W-:Y:S05]  /*0db0*/  BSYNC.RECONVERGENT B1 ;  /* 0x0000000000017941 */ /* 0x000fea0003800200 */
.L_x_55:
        /* <DEDUP_REMOVED lines=23> */
.L_x_58:
[----:B------:R-:W-:Y:S05]  /*0f30*/  BSYNC.RECONVERGENT B1 ;  /* 0x0000000000017941 */ /* 0x000fea0003800200 */
.L_x_57:
        /* <DEDUP_REMOVED lines=30> */
.L_x_60:
[----:B------:R-:W-:Y:S05]  /*1120*/  BSYNC.RECONVERGENT B1 ;  /* 0x0000000000017941 */ /* 0x000fea0003800200 */
.L_x_59:
[----:B------:R0:W-:Y:S01]  /*1130*/  STG.E.64 desc[UR10][R12.64+0x18], R6 ;  /* 0x000018060c007986 */ /* 0x0001e2000c101b0a */
[----:B------:R-:W-:Y:S01]  /*1140*/  UIADD3 UR8, UPT, UPT, UR8, 0x4, URZ ;  /* 0x0000000408087890 */ /* 0x000fe2000fffe0ff */
[----:B------:R-:W-:Y:S01]  /*1150*/  IMAD R5, R4, 0x4, R5 ;  /* 0x0000000404057824 */ /* 0x000fe200078e0205 */
[----:B------:R-:W-:Y:S02]  /*1160*/  UIADD3 UR4, UPT, UPT, UR4, 0x4, URZ ;  /* 0x0000000404047890 */ /* 0x000fe4000fffe0ff */
[----:B------:R-:W-:-:S09]  /*1170*/  UISETP.NE.AND UP0, UPT, UR8, URZ, UPT ;  /* 0x000000ff0800728c */ /* 0x000fd2000bf05270 */
[----:B0-----:R-:W-:Y:S05]  /*1180*/  BRA.U UP0, `(.L_x_61) ;  /* 0xfffffff100687547 */ /* 0x001fea000b83ffff */
[----:B------:R-:W-:-:S12]  /*1190*/  UIADD3 UR6, UPT, UPT, UR4, 0x1, URZ ;  /* 0x0000000104067890 */ /* 0x000fd8000fffe0ff */
.L_x_44:
[----:B------:R-:W-:-:S09]  /*11a0*/  UISETP.NE.AND UP0, UPT, UR15, URZ, UPT ;  /* 0x000000ff0f00728c */ /* 0x000fd2000bf05270 */
[----:B------:R-:W-:Y:S05]  /*11b0*/  BRA.U !UP0, `(.L_x_62) ;  /* 0x0000000d08387547 */ /* 0x000fea000b800000 */
[----:B------:R-:W-:-:S09]  /*11c0*/  UISETP.NE.AND UP0, UPT, UR15, 0x1, UPT ;  /* 0x000000010f00788c */ /* 0x000fd2000bf05270 */
[----:B------:R-:W-:Y:S05]  /*11d0*/  BRA.U !UP0, `(.L_x_63) ;  /* 0x0000000908107547 */ /* 0x000fea000b800000 */
[----:B------:R-:W-:Y:S01]  /*11e0*/  MOV R15, UR6 ;  /* 0x00000006000f7c02 */ /* 0x000fe20008000f00 */
[----:B------:R-:W0:Y:S01]  /*11f0*/  LDC.64 R4, c[0x0][0x3b0] ;  /* 0x0000ec00ff047b82 */ /* 0x000e220000000a00 */
[----:B------:R-:W0:Y:S03]  /*1200*/  LDCU.64 UR16, c[0x0][0x3a8] ;  /* 0x00007500ff1077ac */ /* 0x000e260008000a00 */
[----:B------:R-:W-:-:S04]  /*1210*/  IMAD.WIDE R14, R15, 0x8, R22 ;  /* 0x000000080f0e7825 */ /* 0x000fc800078e0216 */
[----:B------:R-:W1:Y:S01]  /*1220*/  LDC.64 R10, c[0x0][0x3b8] ;  /* 0x0000ee00ff0a7b82 */ /* 0x000e620000000a00 */
[----:B------:R-:W0:Y:S01]  /*1230*/  LDG.E.64 R12, desc[UR10][R14.64+-0x8] ;  /* 0xfffff80a0e0c7981 */ /* 0x000e22000c1e1b00 */
[----:B------:R-:W-:Y:S01]  /*1240*/  BSSY.RECONVERGENT B1, `(.L_x_64) ;  /* 0x0000015000017945 */ /* 0x000fe20003800200 */
[----:B-1----:R-:W-:-:S10]  /*1250*/  DADD R26, -RZ, -R10 ;  /* 0x00000000ff1a7229 */ /* 0x002fd4000000090a */
[----:B------:R-:W-:Y:S01]  /*1260*/  FSETP.GEU.AND P1, PT, |R27|, 6.5827683646048100446e-37, PT ;  /* 0x036000001b00780b */ /* 0x000fe20003f2e200 */
[----:B0-----:R-:W-:Y:S01]  /*1270*/  DFMA R12, R12, UR16, R4 ;  /* 0x000000100c0c7c2b */ /* 0x001fe20008000004 */
[----:B------:R-:W-:-:S05]  /*1280*/  IMAD.MOV.U32 R4, RZ, RZ, 0x1 ;  /* 0x00000001ff047424 */ /* 0x000fca00078e00ff */
        /* <DEDUP_REMOVED lines=15> */
[----:B------:R-:W-:Y:S05]  /*1380*/  CALL.REL.NOINC `($__internal_1_$__cuda_sm20_div_rn_f64_full) ;  /* 0x0000001400a47944 */ /* 0x000fea0003c00000 */
.L_x_65:
[----:B------:R-:W-:Y:S05]  /*1390*/  BSYNC.RECONVERGENT B1 ;  /* 0x0000000000017941 */ /* 0x000fea0003800200 */
.L_x_64:
[----:B------:R-:W0:Y:S01]  /*13a0*/  LDCU UR4, c[0x0][0x384] ;  /* 0x00007080ff0477ac */ /* 0x000e220008000800 */
[----:B------:R-:W1:Y:S01]  /*13b0*/  LDC.64 R8, c[0x0][0x388] ;  /* 0x0000e200ff087b82 */ /* 0x000e620000000a00 */
[----:B------:R2:W-:Y:S01]  /*13c0*/  STG.E.64 desc[UR10][R14.64], R6 ;  /* 0x000000060e007986 */ /* 0x0005e2000c101b0a */
[----:B------:R-:W3:Y:S01]  /*13d0*/  MUFU.RCP64H R27, R13 ;  /* 0x0000000d001b7308 */ /* 0x000ee20000001800 */
[----:B------:R-:W4:Y:S01]  /*13e0*/  LDCU.64 UR16, c[0x0][0x3c0] ;  /* 0x00007800ff1077ac */ /* 0x000f220008000a00 */
[----:B------:R-:W-:Y:S01]  /*13f0*/  MOV R26, 0x1 ;  /* 0x00000001001a7802 */ /* 0x000fe20000000f00 */
[----:B------:R-:W5:Y:S01]  /*1400*/  LDCU.64 UR18, c[0x0][0x3d0] ;  /* 0x00007a00ff1277ac */ /* 0x000f620008000a00 */
[----:B0-----:R-:W-:-:S04]  /*1410*/  IMAD.U32 R5, RZ, RZ, UR4 ;  /* 0x00000004ff057e24 */ /* 0x001fc8000f8e00ff */
[----:B------:R-:W-:-:S04]  /*1420*/  IMAD R5, R5, UR6, R2 ;  /* 0x0000000605057c24 */ /* 0x000fc8000f8e0202 */
[----:B-1----:R-:W-:-:S05]  /*1430*/  IMAD.WIDE R8, R5, 0x8, R8 ;  /* 0x0000000805087825 */ /* 0x002fca00078e0208 */
[----:B------:R-:W4:Y:S04]  /*1440*/  LDG.E.64 R10, desc[UR10][R8.64] ;  /* 0x0000000a080a7981 */ /* 0x000f28000c1e1b00 */
[----:B------:R-:W5:Y:S01]  /*1450*/  LDG.E.64 R16, desc[UR10][R8.64+0x8] ;  /* 0x0000080a08107981 */ /* 0x000f62000c1e1b00 */
[----:B------:R-:W-:-:S03]  /*1460*/  IMAD.U32 R5, RZ, RZ, UR6 ;  /* 0x00000006ff057e24 */ /* 0x000fc6000f8e00ff */
[----:B------:R-:W5:Y:S01]  /*1470*/  LDG.E.64 R18, desc[UR10][R8.64+0x10] ;  /* 0x0000100a08127981 */ /* 0x000f62000c1e1b00 */
[----:B------:R-:W-:-:S05]  /*1480*/  IMAD.WIDE R4, R5, 0x8, R20 ;  /* 0x0000000805047825 */ /* 0x000fca00078e0214 */
[----:B------:R-:W5:Y:S01]  /*1490*/  LDG.E.64 R24, desc[UR10][R4.64+-0x8] ;  /* 0xfffff80a04187981 */ /* 0x000f62000c1e1b00 */
[----:B---3--:R-:W-:Y:S01]  /*14a0*/  DFMA R28, -R12, R26, 1 ;  /* 0x3ff000000c1c742b */ /* 0x008fe2000000011a */
[----:B------:R-:W-:Y:S07]  /*14b0*/  BSSY.RECONVERGENT B1, `(.L_x_66) ;  /* 0x0000017000017945 */ /* 0x000fee0003800200 */
[----:B------:R-:W-:-:S08]  /*14c0*/  DFMA R28, R28, R28, R28 ;  /* 0x0000001c1c1c722b */ /* 0x000fd0000000001c */
[----:B------:R-:W-:-:S08]  /*14d0*/  DFMA R28, R26, R28, R26 ;  /* 0x0000001c1a1c722b */ /* 0x000fd0000000001a */
[----:B--2---:R-:W-:-:S08]  /*14e0*/  DFMA R6, -R12, R28, 1 ;  /* 0x3ff000000c06742b */ /* 0x004fd0000000011c */
[----:B------:R-:W-:Y:S02]  /*14f0*/  DFMA R28, R28, R6, R28 ;  /* 0x000000061c1c722b */ /* 0x000fe4000000001c */
[----:B----4-:R-:W-:Y:S01]  /*1500*/  DMUL R10, R10, UR16 ;  /* 0x000000100a0a7c28 */ /* 0x010fe20008000000 */
[----:B------:R-:W0:Y:S07]  /*1510*/  LDCU.64 UR16, c[0x0][0x3a8] ;  /* 0x00007500ff1077ac */ /* 0x000e2e0008000a00 */
[----:B-----5:R-:W-:Y:S01]  /*1520*/  DFMA R10, R16, UR12, -R10 ;  /* 0x0000000c100a7c2b */ /* 0x020fe2000800080a */
[----:B------:R-:W-:-:S05]  /*1530*/  IADD3 R16, P1, PT, R8, 0x8, RZ ;  /* 0x0000000808107810 */ /* 0x000fca0007f3e0ff */
[----:B------:R-:W-:Y:S02]  /*1540*/  IMAD.X R17, RZ, RZ, R9, P1 ;  /* 0x000000ffff117224 */ /* 0x000fe400008e0609 */
[----:B------:R-:W-:-:S08]  /*1550*/  DFMA R10, -R18, UR18, R10 ;  /* 0x00000012120a7c2b */ /* 0x000fd0000800010a */
        /* <DEDUP_REMOVED lines=12> */
.L_x_67:
[----:B------:R-:W-:Y:S05]  /*1620*/  BSYNC.RECONVERGENT B1 ;  /* 0x0000000000017941 */ /* 0x000fea0003800200 */
.L_x_66:
[----:B------:R0:W-:Y:S01]  /*1630*/  STG.E.64 desc[UR10][R4.64], R6 ;  /* 0x0000000604007986 */ /* 0x0001e2000c101b0a */
[----:B------:R-:W1:Y:S01]  /*1640*/  LDC.64 R8, c[0x0][0x3b0] ;  /* 0x0000ec00ff087b82 */ /* 0x000e620000000a00 */
[----:B------:R-:W1:Y:S02]  /*1650*/  LDCU.64 UR16, c[0x0][0x3a8] ;  /* 0x00007500ff1077ac */ /* 0x000e640008000a00 */
[----:B------:R-:W1:Y:S01]  /*1660*/  LDG.E.64 R12, desc[UR10][R14.64] ;  /* 0x0000000a0e0c7981 */ /* 0x000e62000c1e1b00 */
[----:B------:R-:W-:Y:S04]  /*1670*/  BSSY.RECONVERGENT B1, `(.L_x_68) ;  /* 0x0000016000017945 */ /* 0x000fe80003800200 */
[----:B------:R-:W2:Y:S02]  /*1680*/  LDC.64 R18, c[0x0][0x3b8] ;  /* 0x0000ee00ff127b82 */ /* 0x000ea40000000a00 */
[----:B--2---:R-:W-:-:S10]  /*1690*/  DADD R26, -RZ, -R18 ;  /* 0x00000000ff1a7229 */ /* 0x004fd40000000912 */
[----:B------:R-:W-:Y:S01]  /*16a0*/  FSETP.GEU.AND P1, PT, |R27|, 6.5827683646048100446e-37, PT ;  /* 0x036000001b00780b */ /* 0x000fe20003f2e200 */
[----:B-1----:R-:W-:Y:S01]  /*16b0*/  DFMA R12, R12, UR16, R8 ;  /* 0x000000100c0c7c2b */ /* 0x002fe20008000008 */
[----:B------:R-:W-:-:S05]  /*16c0*/  IMAD.MOV.U32 R8, RZ, RZ, 0x1 ;  /* 0x00000001ff087424 */ /* 0x000fca00078e00ff */
[----:B------:R-:W1:Y:S02]  /*16d0*/  MUFU.RCP64H R9, R13 ;  /* 0x0000000d00097308 */ /* 0x000e640000001800 */
[----:B-1----:R-:W-:-:S08]  /*16e0*/  DFMA R10, -R12, R8, 1 ;  /* 0x3ff000000c0a742b */ /* 0x002fd00000000108 */
[----:B------:R-:W-:-:S08]  /*16f0*/  DFMA R10, R10, R10, R10 ;  /* 0x0000000a0a0a722b */ /* 0x000fd0000000000a */
[----:B------:R-:W-:-:S08]  /*1700*/  DFMA R10, R8, R10, R8 ;  /* 0x0000000a080a722b */ /* 0x000fd00000000008 */
[----:B0-----:R-:W-:-:S08]  /*1710*/  DFMA R6, -R12, R10, 1 ;  /* 0x3ff000000c06742b */ /* 0x001fd0000000010a */
        /* <DEDUP_REMOVED lines=11> */
.L_x_69:
[----:B------:R-:W-:Y:S05]  /*17d0*/  BSYNC.RECONVERGENT B1 ;  /* 0x0000000000017941 */ /* 0x000fea0003800200 */
.L_x_68:
[----:B------:R-:W-:Y:S01]  /*17e0*/  IMAD.U32 R9, RZ, RZ, UR9 ;  /* 0x00000009ff097e24 */ /* 0x000fe2000f8e00ff */
[----:B------:R0:W-:Y:S01]  /*17f0*/  STG.E.64 desc[UR10][R14.64+0x8], R6 ;  /* 0x000008060e007986 */ /* 0x0001e2000c101b0a */
[----:B------:R-:W1:Y:S01]  /*1800*/  MUFU.RCP64H R27, R13 ;  /* 0x0000000d001b7308 */ /* 0x000e620000001800 */
[----:B------:R-:W2:Y:S01]  /*1810*/  LDCU.64 UR16, c[0x0][0x3c0] ;  /* 0x00007800ff1077ac */ /* 0x000ea20008000a00 */
[----:B------:R-:W-:Y:S01]  /*1820*/  IMAD.WIDE R16, R9, 0x8, R16 ;  /* 0x0000000809107825 */ /* 0x000fe200078e0210 */
[----:B------:R-:W3:Y:S01]  /*1830*/  LDG.E.64 R24, desc[UR10][R4.64] ;  /* 0x0000000a04187981 */ /* 0x000ee2000c1e1b00 */
[----:B------:R-:W4:Y:S03]  /*1840*/  LDCU.64 UR18, c[0x0][0x3d0] ;  /* 0x00007a00ff1277ac */ /* 0x000f260008000a00 */
[----:B------:R-:W2:Y:S04]  /*1850*/  LDG.E.64 R8, desc[UR10][R16.64] ;  /* 0x0000000a10087981 */ /* 0x000ea8000c1e1b00 */
[----:B------:R-:W5:Y:S04]  /*1860*/  LDG.E.64 R10, desc[UR10][R16.64+0x8] ;  /* 0x0000080a100a7981 */ /* 0x000f68000c1e1b00 */
[----:B------:R-:W4:Y:S01]  /*1870*/  LDG.E.64 R18, desc[UR10][R16.64+0x10] ;  /* 0x0000100a10127981 */ /* 0x000f22000c1e1b00 */
[----:B------:R-:W-:-:S06]  /*1880*/  IMAD.MOV.U32 R26, RZ, RZ, 0x1 ;  /* 0x00000001ff1a7424 */ /* 0x000fcc00078e00ff */
[----:B-1----:R-:W-:-:S08]  /*1890*/  DFMA R28, -R12, R26, 1 ;  /* 0x3ff000000c1c742b */ /* 0x002fd0000000011a */
[----:B------:R-:W-:-:S08]  /*18a0*/  DFMA R28, R28, R28, R28 ;  /* 0x0000001c1c1c722b */ /* 0x000fd0000000001c */
[----:B------:R-:W-:-:S08]  /*18b0*/  DFMA R28, R26, R28, R26 ;  /* 0x0000001c1a1c722b */ /* 0x000fd0000000001a */
[----:B0-----:R-:W-:-:S08]  /*18c0*/  DFMA R6, -R12, R28, 1 ;  /* 0x3ff000000c06742b */ /* 0x001fd0000000011c */
[----:B------:R-:W-:Y:S01]  /*18d0*/  DFMA R28, R28, R6, R28 ;  /* 0x000000061c1c722b */ /* 0x000fe2000000001c */
[----:B------:R-:W-:Y:S01]  /*18e0*/  BSSY.RECONVERGENT B1, `(.L_x_70) ;  /* 0x0000011000017945 */ /* 0x000fe20003800200 */
[----:B--2---:R-:W-:Y:S01]  /*18f0*/  DMUL R8, R8, UR16 ;  /* 0x0000001008087c28 */ /* 0x004fe20008000000 */
[----:B------:R-:W3:Y:S07]  /*1900*/  LDCU.64 UR16, c[0x0][0x3a8] ;  /* 0x00007500ff1077ac */ /* 0x000eee0008000a00 */
[----:B-----5:R-:W-:-:S08]  /*1910*/  DFMA R8, R10, UR12, -R8 ;  /* 0x0000000c0a087c2b */ /* 0x020fd00008000808 */
[----:B----4-:R-:W-:-:S08]  /*1920*/  DFMA R8, -R18, UR18, R8 ;  /* 0x0000001212087c2b */ /* 0x010fd00008000108 */
[----:B---3--:R-:W-:-:S08]  /*1930*/  DFMA R26, -R24, UR16, R8 ;  /* 0x00000010181a7c2b */ /* 0x008fd00008000108 */
        /* <DEDUP_REMOVED lines=11> */
.L_x_71:
[----:B------:R-:W-:Y:S05]  /*19f0*/  BSYNC.RECONVERGENT B1 ;  /* 0x0000000000017941 */ /* 0x000fea0003800200 */
.L_x_70:
[----:B------:R0:W-:Y:S01]  /*1a00*/  STG.E.64 desc[UR10][R4.64+0x8], R6 ;  /* 0x0000080604007986 */ /* 0x0001e2000c101b0a */
[----:B------:R-:W-:-:S12]  /*1a10*/  UIADD3 UR6, UPT, UPT, UR6, 0x2, URZ ;  /* 0x0000000206067890 */ /* 0x000fd8000fffe0ff */
.L_x_63:
[----:B------:R-:W1:Y:S02]  /*1a20*/  LDCU UR4, c[0x0][0x384] ;  /* 0x00007080ff0477ac */ /* 0x000e640008000800 */
[----:B-1----:R-:W-:-:S04]  /*1a30*/  ULOP3.LUT UR4, UR4, 0x1, URZ, 0xc0, !UPT ;  /* 0x0000000104047892 */ /* 0x002fc8000f8ec0ff */
[----:B------:R-:W-:-:S09]  /*1a40*/  UISETP.NE.U32.AND UP0, UPT, UR4, 0x1, UPT ;  /* 0x000000010400788c */ /* 0x000fd2000bf05070 */
[----:B------:R-:W-:Y:S05]  /*1a50*/  BRA.U UP0, `(.L_x_62) ;  /* 0x0000000500107547 */ /* 0x000fea000b800000 */
[----:B------:R-:W-:Y:S01]  /*1a60*/  IMAD.U32 R15, RZ, RZ, UR6 ;  /* 0x00000006ff0f7e24 */ /* 0x000fe2000f8e00ff */
[----:B0-----:R-:W0:Y:S01]  /*1a70*/  LDC.64 R4, c[0x0][0x3b0] ;  /* 0x0000ec00ff047b82 */ /* 0x001e220000000a00 */
[----:B------:R-:W0:Y:S02]  /*1a80*/  LDCU.64 UR16, c[0x0][0x3a8] ;  /* 0x00007500ff1077ac */ /* 0x000e240008000a00 */
[----:B------:R-:W-:-:S05]  /*1a90*/  IMAD.WIDE R14, R15, 0x8, R22 ;  /* 0x000000080f0e7825 */ /* 0x000fca00078e0216 */
[----:B------:R-:W0:Y:S01]  /*1aa0*/  LDG.E.64 R12, desc[UR10][R14.64+-0x8] ;  /* 0xfffff80a0e0c7981 */ /* 0x000e22000c1e1b00 */
[----:B------:R-:W1:Y:S01]  /*1ab0*/  LDC.64 R10, c[0x0][0x3b8] ;  /* 0x0000ee00ff0a7b82 */ /* 0x000e620000000a00 */
[----:B------:R-:W-:Y:S01]  /*1ac0*/  BSSY.RECONVERGENT B1, `(.L_x_72) ;  /* 0x0000015000017945 */ /* 0x000fe20003800200 */
[----:B-1----:R-:W-:-:S10]  /*1ad0*/  DADD R26, -RZ, -R10 ;  /* 0x00000000ff1a7229 */ /* 0x002fd4000000090a */
[----:B------:R-:W-:Y:S01]  /*1ae0*/  FSETP.GEU.AND P1, PT, |R27|, 6.5827683646048100446e-37, PT ;  /* 0x036000001b00780b */ /* 0x000fe20003f2e200 */
[----:B0-----:R-:W-:Y:S01]  /*1af0*/  DFMA R12, R12, UR16, R4 ;  /* 0x000000100c0c7c2b */ /* 0x001fe20008000004 */
[----:B------:R-:W-:-:S05]  /*1b00*/  MOV R4, 0x1 ;  /* 0x0000000100047802 */ /* 0x000fca0000000f00 */
        /* <DEDUP_REMOVED lines=13> */
[----:B------:R-:W-:Y:S01]  /*1be0*/  MOV R0, 0x1c10 ;  /* 0x00001c1000007802 */ /* 0x000fe20000000f00 */
[----:B------:R-:W-:-:S07]  /*1bf0*/  IMAD.MOV.U32 R31, RZ, RZ, R13 ;  /* 0x000000ffff1f7224 */ /* 0x000fce00078e000d */
[----:B------:R-:W-:Y:S05]  /*1c00*/  CALL.REL.NOINC `($__internal_1_$__cuda_sm20_div_rn_f64_full) ;  /* 0x0000000c00847944 */ /* 0x000fea0003c00000 */
.L_x_73:
[----:B------:R-:W-:Y:S05]  /*1c10*/  BSYNC.RECONVERGENT B1 ;  /* 0x0000000000017941 */ /* 0x000fea0003800200 */
.L_x_72:
[----:B------:R-:W0:Y:S01]  /*1c20*/  LDCU UR4, c[0x0][0x384] ;  /* 0x00007080ff0477ac */ /* 0x000e220008000800 */
[----:B------:R-:W1:Y:S01]  /*1c30*/  LDC.64 R8, c[0x0][0x388] ;  /* 0x0000e200ff087b82 */ /* 0x000e620000000a00 */
[----:B------:R2:W-:Y:S01]  /*1c40*/  STG.E.64 desc[UR10][R14.64], R6 ;  /* 0x000000060e007986 */ /* 0x0005e2000c101b0a */
[----:B------:R-:W3:Y:S01]  /*1c50*/  MUFU.RCP64H R27, R13 ;  /* 0x0000000d001b7308 */ /* 0x000ee20000001800 */
[----:B------:R-:W-:Y:S01]  /*1c60*/  IMAD.MOV.U32 R26, RZ, RZ, 0x1 ;  /* 0x00000001ff1a7424 */ /* 0x000fe200078e00ff */
[----:B------:R-:W4:Y:S01]  /*1c70*/  LDCU.64 UR16, c[0x0][0x3d0] ;  /* 0x00007a00ff1077ac */ /* 0x000f220008000a00 */
[----:B0-----:R-:W-:-:S05]  /*1c80*/  MOV R5, UR4 ;  /* 0x0000000400057c02 */ /* 0x001fca0008000f00 */
[----:B------:R-:W-:-:S04]  /*1c90*/  IMAD R5, R5, UR6, R2 ;  /* 0x0000000605057c24 */ /* 0x000fc8000f8e0202 */
[----:B-1----:R-:W-:-:S05]  /*1ca0*/  IMAD.WIDE R8, R5, 0x8, R8 ;  /* 0x0000000805087825 */ /* 0x002fca00078e0208 */
[----:B------:R-:W5:Y:S04]  /*1cb0*/  LDG.E.64 R10, desc[UR10][R8.64] ;  /* 0x0000000a080a7981 */ /* 0x000f68000c1e1b00 */
[----:B------:R-:W4:Y:S01]  /*1cc0*/  LDG.E.64 R16, desc[UR10][R8.64+0x8] ;  /* 0x0000080a08107981 */ /* 0x000f22000c1e1b00 */
[----:B------:R-:W-:Y:S01]  /*1cd0*/  IMAD.U32 R5, RZ, RZ, UR6 ;  /* 0x00000006ff057e24 */ /* 0x000fe2000f8e00ff */
[----:B------:R-:W5:Y:S02]  /*1ce0*/  LDCU.64 UR6, c[0x0][0x3c0] ;  /* 0x00007800ff0677ac */ /* 0x000f640008000a00 */
[----:B------:R-:W4:Y:S01]  /*1cf0*/  LDG.E.64 R18, desc[UR10][R8.64+0x10] ;  /* 0x0000100a08127981 */ /* 0x000f22000c1e1b00 */
[----:B------:R-:W-:-:S05]  /*1d00*/  IMAD.WIDE R4, R5, 0x8, R20 ;  /* 0x0000000805047825 */ /* 0x000fca00078e0214 */
[----:B------:R-:W4:Y:S01]  /*1d10*/  LDG.E.64 R24, desc[UR10][R4.64+-0x8] ;  /* 0xfffff80a04187981 */ /* 0x000f22000c1e1b00 */
[----:B---3--:R-:W-:Y:S01]  /*1d20*/  DFMA R28, -R12, R26, 1 ;  /* 0x3ff000000c1c742b */ /* 0x008fe2000000011a */
[----:B------:R-:W-:Y:S07]  /*1d30*/  BSSY.RECONVERGENT B1, `(.L_x_74) ;  /* 0x0000015000017945 */ /* 0x000fee0003800200 */
[----:B------:R-:W-:-:S08]  /*1d40*/  DFMA R28, R28, R28, R28 ;  /* 0x0000001c1c1c722b */ /* 0x000fd0000000001c */
[----:B------:R-:W-:-:S08]  /*1d50*/  DFMA R28, R26, R28, R26 ;  /* 0x0000001c1a1c722b */ /* 0x000fd0000000001a */
[----:B--2---:R-:W-:-:S08]  /*1d60*/  DFMA R6, -R12, R28, 1 ;  /* 0x3ff000000c06742b */ /* 0x004fd0000000011c */
[----:B------:R-:W-:Y:S02]  /*1d70*/  DFMA R28, R28, R6, R28 ;  /* 0x000000061c1c722b */ /* 0x000fe4000000001c */
[----:B-----5:R-:W-:Y:S01]  /*1d80*/  DMUL R10, R10, UR6 ;  /* 0x000000060a0a7c28 */ /* 0x020fe20008000000 */
[----:B------:R-:W0:Y:S07]  /*1d90*/  LDCU.64 UR6, c[0x0][0x3a8] ;  /* 0x00007500ff0677ac */ /* 0x000e2e0008000a00 */
[----:B----4-:R-:W-:-:S08]  /*1da0*/  DFMA R10, R16, UR12, -R10 ;  /* 0x0000000c100a7c2b */ /* 0x010fd0000800080a */
        /* <DEDUP_REMOVED lines=13> */
.L_x_75:
[----:B------:R-:W-:Y:S05]  /*1e80*/  BSYNC.RECONVERGENT B1 ;  /* 0x0000000000017941 */ /* 0x000fea0003800200 */
.L_x_74:
[----:B------:R1:W-:Y:S02]  /*1e90*/  STG.E.64 desc[UR10][R4.64], R6 ;  /* 0x0000000604007986 */ /* 0x0003e4000c101b0a */
.L_x_62:
[----:B------:R-:W2:Y:S01]  /*1ea0*/  LDC R11, c[0x0][0x384] ;  /* 0x0000e100ff0b7b82 */ /* 0x000ea20000000800 */
[----:B------:R-:W-:Y:S01]  /*1eb0*/  MOV R8, 0x0 ;  /* 0x0000000000087802 */ /* 0x000fe20000000f00 */
[----:B------:R-:W-:Y:S01]  /*1ec0*/  IMAD.MOV.U32 R9, RZ, RZ, 0x3ff00000 ;  /* 0x3ff00000ff097424 */ /* 0x000fe200078e00ff */
[----:B------:R-:W-:Y:S02]  /*1ed0*/  UISETP.GE.U32.AND UP0, UPT, UR14, 0x7, UPT ;  /* 0x000000070e00788c */ /* 0x000fe4000bf06070 */
[----:B------:R-:W-:-:S03]  /*1ee0*/  ULOP3.LUT UR7, UR5, 0x7, URZ, 0xc0, !UPT ;  /* 0x0000000705077892 */ /* 0x000fc6000f8ec0ff */
[----:B01----:R-:W0:Y:S01]  /*1ef0*/  LDC.64 R4, c[0x0][0x390] ;  /* 0x0000e400ff047b82 */ /* 0x003e220000000a00 */
[----:B--2---:R-:W-:-:S04]  /*1f00*/  IMAD R7, R11, UR9, R3 ;  /* 0x000000090b077c24 */ /* 0x004fc8000f8e0203 */
[----:B0-----:R-:W-:-:S05]  /*1f10*/  IMAD.WIDE R6, R7, 0x8, R4 ;  /* 0x0000000807067825 */ /* 0x001fca00078e0204 */
[----:B------:R0:W-:Y:S01]  /*1f20*/  STG.E.64 desc[UR10][R6.64], R8 ;  /* 0x0000000806007986 */ /* 0x0001e2000c101b0a */
[----:B------:R-:W-:Y:S05]  /*1f30*/  BRA.U !UP0, `(.L_x_76) ;  /* 0x0000000508647547 */ /* 0x000fea000b800000 */
[C---:B------:R-:W-:Y:S01]  /*1f40*/  IADD3 R0, PT, PT, R11.reuse, -0x4, RZ ;  /* 0xfffffffc0b007810 */ /* 0x040fe20007ffe0ff */
[C---:B------:R-:W-:Y:S01]  /*1f50*/  VIADD R10, R11.reuse, 0xfffffffb ;  /* 0xfffffffb0b0a7836 */ /* 0x040fe20000000000 */
[C---:B------:R-:W-:Y:S01]  /*1f60*/  IADD3 R12, PT, PT, R11.reuse, -0x6, RZ ;  /* 0xfffffffa0b0c7810 */ /* 0x040fe20007ffe0ff */
[C---:B------:R-:W-:Y:S01]  /*1f70*/  VIADD R13, R11.reuse, 0xfffffff9 ;  /* 0xfffffff90b0d7836 */ /* 0x040fe20000000000 */
[C---:B------:R-:W-:Y:S01]  /*1f80*/  IADD3 R14, PT, PT, R11.reuse, -0x8, RZ ;  /* 0xfffffff80b0e7810 */ /* 0x040fe20007ffe0ff */
[C---:B------:R-:W-:Y:S01]  /*1f90*/  VIADD R15, R11.reuse, 0xfffffff7 ;  /* 0xfffffff70b0f7836 */ /* 0x040fe20000000000 */
[----:B------:R-:W-:Y:S01]  /*1fa0*/  ULOP3.LUT UR4, UR5, 0xfffffff8, URZ, 0xc0, !UPT ;  /* 0xfffffff805047892 */ /* 0x000fe2000f8ec0ff */
[C-C-:B------:R-:W-:Y:S01]  /*1fb0*/  IMAD R17, R11.reuse, UR14, R2.reuse ;  /* 0x0000000e0b117c24 */ /* 0x140fe2000f8e0202 */
[----:B------:R-:W1:Y:S01]  /*1fc0*/  LDCU UR6, c[0x0][0x384] ;  /* 0x00007080ff0677ac */ /* 0x000e620008000800 */
[--C-:B------:R-:W-:Y:S02]  /*1fd0*/  IMAD R16, R11, UR5, R2.reuse ;  /* 0x000000050b107c24 */ /* 0x100fe4000f8e0202 */
[-CC-:B------:R-:W-:Y:S01]  /*1fe0*/  IMAD R0, R0, R11.reuse, R2.reuse ;  /* 0x0000000b00007224 */ /* 0x180fe200078e0202 */
[----:B------:R-:W-:Y:S01]  /*1ff0*/  UIADD3 UR4, UPT, UPT, -UR4, URZ, URZ ;  /* 0x000000ff04047290 */ /* 0x000fe2000fffe1ff */
[----:B------:R-:W-:-:S02]  /*2000*/  IMAD R10, R10, R11, R2 ;  /* 0x0000000b0a0a7224 */ /* 0x000fc400078e0202 */
[-CC-:B------:R-:W-:Y:S02]  /*2010*/  IMAD R12, R12, R11.reuse, R2.reuse ;  /* 0x0000000b0c0c7224 */ /* 0x180fe400078e0202 */
[-CC-:B------:R-:W-:Y:S02]  /*2020*/  IMAD R13, R13, R11.reuse, R2.reuse ;  /* 0x0000000b0d0d7224 */ /* 0x180fe400078e0202 */
[-CC-:B------:R-:W-:Y:S02]  /*2030*/  IMAD R14, R14, R11.reuse, R2.reuse ;  /* 0x0000000b0e0e7224 */ /* 0x180fe400078e0202 */
[--C-:B------:R-:W-:Y:S02]  /*2040*/  IMAD R15, R15, R11, R2.reuse ;  /* 0x0000000b0f0f7224 */ /* 0x100fe400078e0202 */
[----:B------:R-:W-:-:S07]  /*2050*/  IMAD R2, R11, UR9, R2 ;  /* 0x000000090b027c24 */ /* 0x000fce000f8e0202 */
.L_x_77:
[----:B-1----:R-:W-:Y:S01]  /*2060*/  UIADD3 UR5, UPT, UPT, UR6, -0x2, URZ ;  /* 0xfffffffe06057890 */ /* 0x002fe2000fffe0ff */
[----:B--2---:R-:W-:-:S05]  /*2070*/  IADD3 R25, PT, PT, R2, 0x1, RZ ;  /* 0x0000000102197810 */ /* 0x004fca0007ffe0ff */
[----:B0-----:R-:W-:Y:S01]  /*2080*/  MOV R7, UR5 ;  /* 0x0000000500077c02 */ /* 0x001fe20008000f00 */
[----:B------:R-:W-:Y:S02]  /*2090*/  IMAD.U32 R9, RZ, RZ, UR5 ;  /* 0x00000005ff097e24 */ /* 0x000fe4000f8e00ff */
[----:B------:R-:W-:-:S04]  /*20a0*/  IMAD.WIDE R24, R25, 0x8, R4 ;  /* 0x0000000819187825 */ /* 0x000fc800078e0204 */
[----:B------:R-:W-:Y:S02]  /*20b0*/  IMAD.WIDE R8, R9, 0x8, R22 ;  /* 0x0000000809087825 */ /* 0x000fe400078e0216 */
[----:B------:R-:W2:Y:S02]  /*20c0*/  LDG.E.64 R24, desc[UR10][R24.64] ;  /* 0x0000000a18187981 */ /* 0x000ea4000c1e1b00 */
[----:B------:R-:W-:Y:S02]  /*20d0*/  IMAD.WIDE R6, R7, 0x8, R20 ;  /* 0x0000000807067825 */ /* 0x000fe400078e0214 */
[----:B------:R-:W2:Y:S04]  /*20e0*/  LDG.E.64 R18, desc[UR10][R8.64] ;  /* 0x0000000a08127981 */ /* 0x000ea8000c1e1b00 */
[----:B------:R-:W2:Y:S01]  /*20f0*/  LDG.E.64 R26, desc[UR10][R6.64] ;  /* 0x0000000a061a7981 */ /* 0x000ea2000c1e1b00 */
[----:B------:R-:W-:Y:S01]  /*2100*/  VIADD R29, R16, 0x1 ;  /* 0x00000001101d7836 */ /* 0x000fe20000000000 */
[----:B--2---:R-:W-:-:S03]  /*2110*/  DFMA R18, R18, R24, R26 ;  /* 0x000000181212722b */ /* 0x004fc6000000001a */
[----:B------:R-:W-:-:S05]  /*2120*/  IMAD.WIDE R26, R29, 0x8, R4 ;  /* 0x000000081d1a7825 */ /* 0x000fca00078e0204 */
[----:B------:R0:W-:Y:S04]  /*2130*/  STG.E.64 desc[UR10][R26.64], R18 ;  /* 0x000000121a007986 */ /* 0x0001e8000c101b0a */
[----:B------:R-:W2:Y:S04]  /*2140*/  LDG.E.64 R28, desc[UR10][R8.64+-0x8] ;  /* 0xfffff80a081c7981 */ /* 0x000ea8000c1e1b00 */
[----:B------:R-:W2:Y:S01]  /*2150*/  LDG.E.64 R30, desc[UR10][R6.64+-0x8] ;  /* 0xfffff80a061e7981 */ /* 0x000ea2000c1e1b00 */
[----:B------:R-:W-:-:S05]  /*2160*/  IADD3 R33, PT, PT, R17, 0x1, RZ ;  /* 0x0000000111217810 */ /* 0x000fca0007ffe0ff */
[----:B------:R-:W-:Y:S01]  /*2170*/  IMAD.WIDE R24, R33, 0x8, R4 ;  /* 0x0000000821187825 */ /* 0x000fe200078e0204 */
[----:B--2---:R-:W-:-:S07]  /*2180*/  DFMA R28, R18, R28, R30 ;  /* 0x0000001c121c722b */ /* 0x004fce000000001e */
[----:B------:R1:W-:Y:S04]  /*2190*/  STG.E.64 desc[UR10][R24.64], R28 ;  /* 0x0000001c18007986 */ /* 0x0003e8000c101b0a */
[----:B------:R-:W2:Y:S04]  /*21a0*/  LDG.E.64 R30, desc[UR10][R8.64+-0x10] ;  /* 0xfffff00a081e7981 */ /* 0x000ea8000c1e1b00 */
[----:B------:R-:W2:Y:S01]  /*21b0*/  LDG.E.64 R32, desc[UR10][R6.64+-0x10] ;  /* 0xfffff00a06207981 */ /* 0x000ea2000c1e1b00 */
[----:B------:R-:W-:-:S04]  /*21c0*/  VIADD R35, R0, 0x1 ;  /* 0x0000000100237836 */ /* 0x000fc80000000000 */
[----:B0-----:R-:W-:Y:S01]  /*21d0*/  IMAD.WIDE R18, R35, 0x8, R4 ;  /* 0x0000000823127825 */ /* 0x001fe200078e0204 */
[----:B--2---:R-:W-:-:S07]  /*21e0*/  DFMA R30, R28, R30, R32 ;  /* 0x0000001e1c1e722b */ /* 0x004fce0000000020 */
[----:B------:R0:W-:Y:S04]  /*21f0*/  STG.E.64 desc[UR10][R18.64], R30 ;  /* 0x0000001e12007986 */ /* 0x0001e8000c101b0a */
[----:B------:R-:W2:Y:S04]  /*2200*/  LDG.E.64 R26, desc[UR10][R8.64+-0x18] ;  /* 0xffffe80a081a7981 */ /* 0x000ea8000c1e1b00 */
[----:B------:R-:W2:Y:S01]  /*2210*/  LDG.E.64 R32, desc[UR10][R6.64+-0x18] ;  /* 0xffffe80a06207981 */ /* 0x000ea2000c1e1b00 */
[----:B------:R-:W-:-:S05]  /*2220*/  IADD3 R35, PT, PT, R10, 0x1, RZ ;  /* 0x000000010a237810 */ /* 0x000fca0007ffe0ff */
[----:B-1----:R-:W-:Y:S01]  /*2230*/  IMAD.WIDE R24, R35, 0x8, R4 ;  /* 0x0000000823187825 */ /* 0x002fe200078e0204 */
        /* <DEDUP_REMOVED lines=20> */
[----:B------:R-:W3:Y:S04]  /*2380*/  LDG.E.64 R28, desc[UR10][R8.64+-0x38] ;  /* 0xffffc80a081c7981 */ /* 0x000ee8000c1e1b00 */
[----:B------:R-:W3:Y:S01]  /*2390*/  LDG.E.64 R32, desc[UR10][R6.64+-0x38] ;  /* 0xffffc80a06207981 */ /* 0x000ee2000c1e1b00 */
[----:B------:R-:W-:-:S05]  /*23a0*/  IADD3 R35, PT, PT, R15, 0x1, RZ ;  /* 0x000000010f237810 */ /* 0x000fca0007ffe0ff */
[----:B-1----:R-:W-:Y:S01]  /*23b0*/  IMAD.WIDE R24, R35, 0x8, R4 ;  /* 0x0000000823187825 */ /* 0x002fe200078e0204 */
[----:B------:R-:W-:-:S04]  /*23c0*/  UIADD3 UR4, UPT, UPT, UR4, 0x8, URZ ;  /* 0x0000000804047890 */ /* 0x000fc8000fffe0ff */
[----:B------:R-:W-:Y:S01]  /*23d0*/  UISETP.NE.AND UP0, UPT, UR4, URZ, UPT ;  /* 0x000000ff0400728c */ /* 0x000fe2000bf05270 */
[----:B------:R-:W-:Y:S01]  /*23e0*/  IMAD.MOV R31, RZ, RZ, -R11 ;  /* 0x000000ffff1f7224 */ /* 0x000fe200078e0a0b */
[----:B------:R-:W-:-:S03]  /*23f0*/  UIADD3 UR6, UPT, UPT, UR6, -0x8, URZ ;  /* 0xfffffff806067890 */ /* 0x000fc6000fffe0ff */
[C---:B------:R-:W-:Y:S01]  /*2400*/  IMAD R0, R31.reuse, 0x8, R0 ;  /* 0x000000081f007824 */ /* 0x040fe200078e0200 */
[C---:B------:R-:W-:Y:S01]  /*2410*/  LEA R17, R31.reuse, R17, 0x3 ;  /* 0x000000111f117211 */ /* 0x040fe200078e18ff */
[C---:B------:R-:W-:Y:S01]  /*2420*/  IMAD R12, R31.reuse, 0x8, R12 ;  /* 0x000000081f0c7824 */ /* 0x040fe200078e020c */
[C---:B------:R-:W-:Y:S01]  /*2430*/  LEA R10, R31.reuse, R10, 0x3 ;  /* 0x0000000a1f0a7211 */ /* 0x040fe200078e18ff */
[C---:B------:R-:W-:Y:S01]  /*2440*/  IMAD R14, R31.reuse, 0x8, R14 ;  /* 0x000000081f0e7824 */ /* 0x040fe200078e020e */
[C---:B------:R-:W-:Y:S01]  /*2450*/  LEA R13, R31.reuse, R13, 0x3 ;  /* 0x0000000d1f0d7211 */ /* 0x040fe200078e18ff */
[C---:B------:R-:W-:Y:S01]  /*2460*/  IMAD R16, R31.reuse, 0x8, R16 ;  /* 0x000000081f107824 */ /* 0x040fe200078e0210 */
[C---:B------:R-:W-:Y:S02]  /*2470*/  LEA R15, R31.reuse, R15, 0x3 ;  /* 0x0000000f1f0f7211 */ /* 0x040fe400078e18ff */
[----:B------:R-:W-:Y:S01]  /*2480*/  LEA R2, R31, R2, 0x3 ;  /* 0x000000021f027211 */ /* 0x000fe200078e18ff */
[----:B---3--:R-:W-:-:S07]  /*2490*/  DFMA R28, R26, R28, R32 ;  /* 0x0000001c1a1c722b */ /* 0x008fce0000000020 */
[----:B------:R2:W-:Y:S01]  /*24a0*/  STG.E.64 desc[UR10][R24.64], R28 ;  /* 0x0000001c18007986 */ /* 0x0005e2000c101b0a */
[----:B------:R-:W-:Y:S05]  /*24b0*/  BRA.U UP0, `(.L_x_77) ;  /* 0xfffffff900e87547 */ /* 0x000fea000b83ffff */
[----:B------:R-:W-:-:S12]  /*24c0*/  UIADD3 UR5, UPT, UPT, UR6, -0x2, URZ ;  /* 0xfffffffe06057890 */ /* 0x000fd8000fffe0ff */
.L_x_76:
[----:B------:R-:W-:-:S13]  /*24d0*/  ISETP.NE.AND P0, PT, RZ, UR7, PT ;  /* 0x00000007ff007c0c */ /* 0x000fda000bf05270 */
[----:B------:R-:W-:Y:S05]  /*24e0*/  @!P0 EXIT ;  /* 0x000000000000894d */ /* 0x000fea0003800000 */
[----:B------:R-:W-:Y:S01]  /*24f0*/  UISETP.GE.U32.AND UP0, UPT, UR7, 0x4, UPT ;  /* 0x000000040700788c */ /* 0x000fe2000bf06070 */
[----:B------:R-:W-:-:S08]  /*2500*/  ISETP.NE.AND P0, PT, RZ, UR15, PT ;  /* 0x0000000fff007c0c */ /* 0x000fd0000bf05270 */
[----:B------:R-:W-:Y:S05]  /*2510*/  BRA.U !UP0, `(.L_x_78) ;  /* 0x0000000108887547 */ /* 0x000fea000b800000 */
[----:B------:R-:W-:Y:S01]  /*2520*/  IMAD R0, R11, UR5, R3 ;  /* 0x000000050b007c24 */ /* 0x000fe2000f8e0203 */
[----:B0-----:R-:W-:Y:S01]  /*2530*/  MOV R7, UR5 ;  /* 0x0000000500077c02 */ /* 0x001fe20008000f00 */
[----:B------:R-:W-:Y:S02]  /*2540*/  IMAD.U32 R9, RZ, RZ, UR5 ;  /* 0x00000005ff097e24 */ /* 0x000fe4000f8e00ff */
[----:B------:R-:W-:Y:S02]  /*2550*/  IMAD.IADD R15, R0, 0x1, R11 ;  /* 0x00000001000f7824 */ /* 0x000fe400078e020b */
[----:B------:R-:W-:-:S04]  /*2560*/  IMAD.WIDE R8, R9, 0x8, R22 ;  /* 0x0000000809087825 */ /* 0x000fc800078e0216 */
[----:B------:R-:W-:Y:S01]  /*2570*/  IMAD.WIDE R14, R15, 0x8, R4 ;  /* 0x000000080f0e7825 */ /* 0x000fe200078e0204 */
[----:B------:R-:W3:Y:S03]  /*2580*/  LDG.E.64 R12, desc[UR10][R8.64] ;  /* 0x0000000a080c7981 */ /* 0x000ee6000c1e1b00 */
[----:B------:R-:W-:Y:S02]  /*2590*/  IMAD.WIDE R6, R7, 0x8, R20 ;  /* 0x0000000807067825 */ /* 0x000fe400078e0214 */
[----:B------:R-:W3:Y:S04]  /*25a0*/  LDG.E.64 R14, desc[UR10][R14.64] ;  /* 0x0000000a0e0e7981 */ /* 0x000ee8000c1e1b00 */
[----:B------:R-:W3:Y:S02]  /*25b0*/  LDG.E.64 R16, desc[UR10][R6.64] ;  /* 0x0000000a06107981 */ /* 0x000ee4000c1e1b00 */
[----:B---3--:R-:W-:Y:S01]  /*25c0*/  DFMA R12, R12, R14, R16 ;  /* 0x0000000e0c0c722b */ /* 0x008fe20000000010 */
[----:B------:R-:W-:-:S06]  /*25d0*/  IMAD.WIDE R16, R0, 0x8, R4 ;  /* 0x0000000800107825 */ /* 0x000fcc00078e0204 */
[----:B------:R0:W-:Y:S04]  /*25e0*/  STG.E.64 desc[UR10][R16.64], R12 ;  /* 0x0000000c10007986 */ /* 0x0001e8000c101b0a */
[----:B--2---:R-:W2:Y:S04]  /*25f0*/  LDG.E.64 R18, desc[UR10][R8.64+-0x8] ;  /* 0xfffff80a08127981 */ /* 0x004ea8000c1e1b00 */
[----:B------:R-:W2:Y:S01]  /*2600*/  LDG.E.64 R24, desc[UR10][R6.64+-0x8] ;  /* 0xfffff80a06187981 */ /* 0x000ea2000c1e1b00 */
[----:B------:R-:W-:-:S05]  /*2610*/  IMAD R0, R11, UR5, -R11 ;  /* 0x000000050b007c24 */ /* 0x000fca000f8e0a0b */
[----:B------:R-:W-:Y:S01]  /*2620*/  IADD3 R27, PT, PT, R3, R0, RZ ;  /* 0x00000000031b7210 */ /* 0x000fe20007ffe0ff */
[----:B--2---:R-:W-:-:S04]  /*2630*/  DFMA R18, R12, R18, R24 ;  /* 0x000000120c12722b */ /* 0x004fc80000000018 */
[----:B------:R-:W-:-:S05]  /*2640*/  IMAD.WIDE R24, R27, 0x8, R4 ;  /* 0x000000081b187825 */ /* 0x000fca00078e0204 */
[----:B------:R1:W-:Y:S04]  /*2650*/  STG.E.64 desc[UR10][R24.64], R18 ;  /* 0x0000001218007986 */ /* 0x0003e8000c101b0a */
[----:B------:R-:W2:Y:S04]  /*2660*/  LDG.E.64 R14, desc[UR10][R8.64+-0x10] ;  /* 0xfffff00a080e7981 */ /* 0x000ea8000c1e1b00 */
[----:B------:R-:W2:Y:S01]  /*2670*/  LDG.E.64 R26, desc[UR10][R6.64+-0x10] ;  /* 0xfffff00a061a7981 */ /* 0x000ea2000c1e1b00 */
[----:B------:R-:W-:-:S05]  /*2680*/  IMAD.IADD R0, R0, 0x1, -R11 ;  /* 0x0000000100007824 */ /* 0x000fca00078e0a0b */
[----:B0-----:R-:W-:-:S05]  /*2690*/  IADD3 R13, PT, PT, R3, R0, RZ ;  /* 0x00000000030d7210 */ /* 0x001fca0007ffe0ff */
[----:B------:R-:W-:Y:S01]  /*26a0*/  IMAD.WIDE R12, R13, 0x8, R4 ;  /* 0x000000080d0c7825 */ /* 0x000fe200078e0204 */
[----:B--2---:R-:W-:-:S07]  /*26b0*/  DFMA R14, R18, R14, R26 ;  /* 0x0000000e120e722b */ /* 0x004fce000000001a */
[----:B------:R3:W-:Y:S04]  /*26c0*/  STG.E.64 desc[UR10][R12.64], R14 ;  /* 0x0000000e0c007986 */ /* 0x0007e8000c101b0a */
[----:B------:R-:W2:Y:S04]  /*26d0*/  LDG.E.64 R16, desc[UR10][R8.64+-0x18] ;  /* 0xffffe80a08107981 */ /* 0x000ea8000c1e1b00 */
[----:B------:R-:W2:Y:S01]  /*26e0*/  LDG.E.64 R26, desc[UR10][R6.64+-0x18] ;  /* 0xffffe80a061a7981 */ /* 0x000ea2000c1e1b00 */
[----:B------:R-:W-:-:S05]  /*26f0*/  IADD3 R29, PT, PT, R3, -R11, R0 ;  /* 0x8000000b031d7210 */ /* 0x000fca0007ffe000 */
[----:B-1----:R-:W-:Y:S01]  /*2700*/  IMAD.WIDE R18, R29, 0x8, R4 ;  /* 0x000000081d127825 */ /* 0x002fe200078e0204 */
[----:B------:R-:W-:Y:S01]  /*2710*/  UIADD3 UR5, UPT, UPT, UR5, -0x4, URZ ;  /* 0xfffffffc05057890 */ /* 0x000fe2000fffe0ff */
[----:B--2---:R-:W-:-:S07]  /*2720*/  DFMA R16, R14, R16, R26 ;  /* 0x000000100e10722b */ /* 0x004fce000000001a */
[----:B------:R3:W-:Y:S04]  /*2730*/  STG.E.64 desc[UR10][R18.64], R16 ;  /* 0x0000001012007986 */ /* 0x0007e8000c101b0a */
.L_x_78:
[----:B------:R-:W-:Y:S05]  /*2740*/  @!P0 EXIT ;  /* 0x000000000000894d */ /* 0x000fea0003800000 */
[----:B------:R-:W-:Y:S01]  /*2750*/  UISETP.NE.AND UP0, UPT, UR15, 0x1, UPT ;  /* 0x000000010f00788c */ /* 0x000fe2000bf05270 */
[----:B------:R-:W-:-:S04]  /*2760*/  LOP3.LUT R0, R11, 0x1, RZ, 0xc0, !PT ;  /* 0x000000010b007812 */ /* 0x000fc800078ec0ff */
[----:B------:R-:W-:-:S04]  /*2770*/  ISETP.NE.U32.AND P0, PT, R0, 0x1, PT ;  /* 0x000000010000780c */ /* 0x000fc80003f05070 */
[----:B------:R-:W-:Y:S09]  /*2780*/  BRA.U !UP0, `(.L_x_79) ;  /* 0x0000000108547547 */ /* 0x000ff2000b800000 */
[----:B--2---:R-:W-:Y:S01]  /*2790*/  IMAD R24, R11, UR5, R3 ;  /* 0x000000050b187c24 */ /* 0x004fe2000f8e0203 */
[----:B---3--:R-:W-:Y:S01]  /*27a0*/  MOV R19, UR5 ;  /* 0x0000000500137c02 */ /* 0x008fe20008000f00 */
[----:B------:R-:W-:Y:S02]  /*27b0*/  IMAD.U32 R15, RZ, RZ, UR5 ;  /* 0x00000005ff0f7e24 */ /* 0x000fe4000f8e00ff */
[----:B------:R-:W-:Y:S02]  /*27c0*/  IMAD.IADD R17, R24, 0x1, R11 ;  /* 0x0000000118117824 */ /* 0x000fe400078e020b */
[----:B------:R-:W-:-:S04]  /*27d0*/  IMAD.WIDE R14, R15, 0x8, R22 ;  /* 0x000000080f0e7825 */ /* 0x000fc800078e0216 */
[----:B------:R-:W-:Y:S01]  /*27e0*/  IMAD.WIDE R18, R19, 0x8, R20 ;  /* 0x0000000813127825 */ /* 0x000fe200078e0214 */
[----:B0-----:R-:W2:Y:S03]  /*27f0*/  LDG.E.64 R6, desc[UR10][R14.64] ;  /* 0x0000000a0e067981 */ /* 0x001ea6000c1e1b00 */
[--C-:B------:R-:W-:Y:S01]  /*2800*/  IMAD.WIDE R16, R17, 0x8, R4.reuse ;  /* 0x0000000811107825 */ /* 0x100fe200078e0204 */
[----:B------:R-:W2:Y:S04]  /*2810*/  LDG.E.64 R12, desc[UR10][R18.64] ;  /* 0x0000000a120c7981 */ /* 0x000ea8000c1e1b00 */
[----:B------:R-:W2:Y:S01]  /*2820*/  LDG.E.64 R8, desc[UR10][R16.64] ;  /* 0x0000000a10087981 */ /* 0x000ea2000c1e1b00 */
[----:B------:R-:W-:Y:S01]  /*2830*/  IMAD.WIDE R24, R24, 0x8, R4 ;  /* 0x0000000818187825 */ /* 0x000fe200078e0204 */
[----:B--2---:R-:W-:-:S07]  /*2840*/  DFMA R6, R6, R8, R12 ;  /* 0x000000080606722b */ /* 0x004fce000000000c */
[----:B------:R1:W-:Y:S04]  /*2850*/  STG.E.64 desc[UR10][R24.64], R6 ;  /* 0x0000000618007986 */ /* 0x0003e8000c101b0a */
[----:B------:R-:W2:Y:S04]  /*2860*/  LDG.E.64 R8, desc[UR10][R14.64+-0x8] ;  /* 0xfffff80a0e087981 */ /* 0x000ea8000c1e1b00 */
[----:B------:R-:W2:Y:S01]  /*2870*/  LDG.E.64 R12, desc[UR10][R18.64+-0x8] ;  /* 0xfffff80a120c7981 */ /* 0x000ea2000c1e1b00 */
[----:B------:R-:W-:-:S05]  /*2880*/  IMAD R0, R11, UR5, -R11 ;  /* 0x000000050b007c24 */ /* 0x000fca000f8e0a0b */
[----:B------:R-:W-:Y:S01]  /*2890*/  IADD3 R27, PT, PT, R3, R0, RZ ;  /* 0x00000000031b7210 */ /* 0x000fe20007ffe0ff */
[----:B------:R-:W-:Y:S01]  /*28a0*/  UIADD3 UR5, UPT, UPT, UR5, -0x2, URZ ;  /* 0xfffffffe05057890 */ /* 0x000fe2000fffe0ff */
[----:B--2---:R-:W-:-:S03]  /*28b0*/  DFMA R8, R6, R8, R12 ;  /* 0x000000080608722b */ /* 0x004fc6000000000c */
[----:B------:R-:W-:-:S05]  /*28c0*/  IMAD.WIDE R12, R27, 0x8, R4 ;  /* 0x000000081b0c7825 */ /* 0x000fca00078e0204 */
[----:B------:R1:W-:Y:S03]  /*28d0*/  STG.E.64 desc[UR10][R12.64], R8 ;  /* 0x000000080c007986 */ /* 0x0003e6000c101b0a */
.L_x_79:
[----:B------:R-:W-:Y:S05]  /*28e0*/  @P0 EXIT ;  /* 0x000000000000094d */ /* 0x000fea0003800000 */
[----:B------:R-:W-:Y:S01]  /*28f0*/  IMAD R0, R11, UR5, R3 ;  /* 0x000000050b007c24 */ /* 0x000fe2000f8e0203 */
[----:B01----:R-:W-:Y:S01]  /*2900*/  MOV R9, UR5 ;  /* 0x0000000500097c02 */ /* 0x003fe20008000f00 */
[----:B------:R-:W-:Y:S02]  /*2910*/  IMAD.U32 R7, RZ, RZ, UR5 ;  /* 0x00000005ff077e24 */ /* 0x000fe4000f8e00ff */
[----:B------:R-:W-:Y:S02]  /*2920*/  IMAD.IADD R3, R0, 0x1, R11 ;  /* 0x0000000100037824 */ /* 0x000fe400078e020b */
[----:B------:R-:W-:-:S04]  /*2930*/  IMAD.WIDE R22, R7, 0x8, R22 ;  /* 0x0000000807167825 */ /* 0x000fc800078e0216 */
[----:B------:R-:W-:Y:S02]  /*2940*/  IMAD.WIDE R20, R9, 0x8, R20 ;  /* 0x0000000809147825 */ /* 0x000fe400078e0214 */
[----:B------:R-:W4:Y:S02]  /*2950*/  LDG.E.64 R22, desc[UR10][R22.64] ;  /* 0x0000000a16167981 */ /* 0x000f24000c1e1b00 */
[--C-:B------:R-:W-:Y:S02]  /*2960*/  IMAD.WIDE R2, R3, 0x8, R4.reuse ;  /* 0x0000000803027825 */ /* 0x100fe400078e0204 */
[----:B------:R-:W4:Y:S04]  /*2970*/  LDG.E.64 R20, desc[UR10][R20.64] ;  /* 0x0000000a14147981 */ /* 0x000f28000c1e1b00 */
[----:B------:R-:W4:Y:S01]  /*2980*/  LDG.E.64 R2, desc[UR10][R2.64] ;  /* 0x0000000a02027981 */ /* 0x000f22000c1e1b00 */
[----:B------:R-:W-:Y:S01]  /*2990*/  IMAD.WIDE R4, R0, 0x8, R4 ;  /* 0x0000000800047825 */ /* 0x000fe200078e0204 */
[----:B----4-:R-:W-:-:S07]  /*29a0*/  DFMA R6, R22, R2, R20 ;  /* 0x000000021606722b */ /* 0x010fce0000000014 */
[----:B------:R-:W-:Y:S01]  /*29b0*/  STG.E.64 desc[UR10][R4.64], R6 ;  /* 0x0000000604007986 */ /* 0x000fe2000c101b0a */
[----:B------:R-:W-:Y:S05]  /*29c0*/  EXIT ;  /* 0x000000000000794d */ /* 0x000fea0003800000 */
.L_x_43:
[----:B------:R-:W-:-:S05]  /*29d0*/  MOV R0, UR16 ;  /* 0x0000001000007c02 */ /* 0x000fca0008000f00 */
[----:B------:R-:W-:-:S04]  /*29e0*/  IMAD R3, R0, UR9, R3 ;  /* 0x0000000900037c24 */ /* 0x000fc8000f8e0203 */
[----:B------:R-:W-:-:S05]  /*29f0*/  IMAD.WIDE R8, R3, 0x8, R8 ;  /* 0x0000000803087825 */ /* 0x000fca00078e0208 */
[----:B------:R-:W-:Y:S01]  /*2a00*/  STG.E.64 desc[UR10][R8.64], R10 ;  /* 0x0000000a08007986 */ /* 0x000fe2000c101b0a */
[----:B------:R-:W-:Y:S05]  /*2a10*/  EXIT ;  /* 0x000000000000794d */ /* 0x000fea0003800000 */
        .weak           $__internal_1_$__cuda_sm20_div_rn_f64_full
        .type           $__internal_1_$__cuda_sm20_div_rn_f64_full,@function
        .size           $__internal_1_$__cuda_sm20_div_rn_f64_full,(.L_x_87 - $__internal_1_$__cuda_sm20_div_rn_f64_full)
$__internal_1_$__cuda_sm20_div_rn_f64_full:
[----:B------:R-:W-:Y:S01]  /*2a20*/  FSETP.GEU.AND P2, PT, |R27|, 1.469367938527859385e-39, PT ;  /* 0x001000001b00780b */ /* 0x000fe20003f4e200 */
[----:B------:R-:W-:Y:S01]  /*2a30*/  IMAD.MOV.U32 R36, RZ, RZ, R26 ;  /* 0x000000ffff247224 */ /* 0x000fe200078e001a */
[C---:B------:R-:W-:Y:S01]  /*2a40*/  FSETP.GEU.AND P0, PT, |R31|.reuse, 1.469367938527859385e-39, PT ;  /* 0x001000001f00780b */ /* 0x040fe20003f0e200 */
[----:B------:R-:W-:Y:S01]  /*2a50*/  BSSY.RECONVERGENT B0, `(.L_x_80) ;  /* 0x0000059000007945 */ /* 0x000fe20003800200 */
[----:B------:R-:W-:Y:S02]  /*2a60*/  LOP3.LUT R28, R31, 0x800fffff, RZ, 0xc0, !PT ;  /* 0x800fffff1f1c7812 */ /* 0x000fe400078ec0ff */
[----:B------:R-:W-:Y:S02]  /*2a70*/  LOP3.LUT R6, R27, 0x7ff00000, RZ, 0xc0, !PT ;  /* 0x7ff000001b067812 */ /* 0x000fe400078ec0ff */
[----:B------:R-:W-:Y:S01]  /*2a80*/  LOP3.LUT R29, R28, 0x3ff00000, RZ, 0xfc, !PT ;  /* 0x3ff000001c1d7812 */ /* 0x000fe200078efcff */
[----:B------:R-:W-:Y:S01]  /*2a90*/  IMAD.MOV.U32 R28, RZ, RZ, R30 ;  /* 0x000000ffff1c7224 */ /* 0x000fe200078e001e */
[----:B------:R-:W-:-:S03]  /*2aa0*/  LOP3.LUT R9, R31, 0x7ff00000, RZ, 0xc0, !PT ;  /* 0x7ff000001f097812 */ /* 0x000fc600078ec0ff */
[----:B------:R-:W-:Y:S02]  /*2ab0*/  @!P2 LOP3.LUT R7, R31, 0x7ff00000, RZ, 0xc0, !PT ;  /* 0x7ff000001f07a812 */ /* 0x000fe400078ec0ff */
[----:B------:R-:W-:Y:S01]  /*2ac0*/  @!P0 DMUL R28, R30, 8.98846567431157953865e+307 ;  /* 0x7fe000001e1c8828 */ /* 0x000fe20000000000 */
[C---:B------:R-:W-:Y:S02]  /*2ad0*/  ISETP.GE.U32.AND P1, PT, R6.reuse, R9, PT ;  /* 0x000000090600720c */ /* 0x040fe40003f26070 */
[----:B------:R-:W-:Y:S02]  /*2ae0*/  @!P2 ISETP.GE.U32.AND P3, PT, R6, R7, PT ;  /* 0x000000070600a20c */ /* 0x000fe40003f66070 */
[----:B------:R-:W-:Y:S01]  /*2af0*/  MOV R7, 0x1ca00000 ;  /* 0x1ca0000000077802 */ /* 0x000fe20000000f00 */
[----:B------:R-:W0:Y:S01]  /*2b00*/  MUFU.RCP64H R11, R29 ;  /* 0x0000001d000b7308 */ /* 0x000e220000001800 */
[----:B------:R-:W-:Y:S02]  /*2b10*/  @!P2 MOV R34, RZ ;  /* 0x000000ff0022a202 */ /* 0x000fe40000000f00 */
[----:B------:R-:W-:-:S02]  /*2b20*/  @!P2 SEL R8, R7, 0x63400000, !P3 ;  /* 0x634000000708a807 */ /* 0x000fc40005800000 */
[----:B------:R-:W-:Y:S02]  /*2b30*/  SEL R10, R7, 0x63400000, !P1 ;  /* 0x63400000070a7807 */ /* 0x000fe40004800000 */
[--C-:B------:R-:W-:Y:S02]  /*2b40*/  @!P2 LOP3.LUT R8, R8, 0x80000000, R27.reuse, 0xf8, !PT ;  /* 0x800000000808a812 */ /* 0x100fe400078ef81b */
[----:B------:R-:W-:Y:S01]  /*2b50*/  LOP3.LUT R37, R10, 0x800fffff, R27, 0xf8, !PT ;  /* 0x800fffff0a257812 */ /* 0x000fe200078ef81b */
[----:B------:R-:W-:Y:S01]  /*2b60*/  IMAD.MOV.U32 R10, RZ, RZ, 0x1 ;  /* 0x00000001ff0a7424 */ /* 0x000fe200078e00ff */
[----:B------:R-:W-:Y:S02]  /*2b70*/  @!P2 LOP3.LUT R35, R8, 0x100000, RZ, 0xfc, !PT ;  /* 0x001000000823a812 */ /* 0x000fe400078efcff */
[----:B------:R-:W-:Y:S02]  /*2b80*/  MOV R8, R6 ;  /* 0x0000000600087202 */ /* 0x000fe40000000f00 */
[----:B------:R-:W-:-:S02]  /*2b90*/  @!P0 LOP3.LUT R9, R29, 0x7ff00000, RZ, 0xc0, !PT ;  /* 0x7ff000001d098812 */ /* 0x000fc400078ec0ff */
[----:B------:R-:W-:Y:S02]  /*2ba0*/  @!P2 DFMA R36, R36, 2, -R34 ;  /* 0x400000002424a82b */ /* 0x000fe40000000822 */
[----:B0-----:R-:W-:-:S08]  /*2bb0*/  DFMA R34, R10, -R28, 1 ;  /* 0x3ff000000a22742b */ /* 0x001fd0000000081c */
[----:B------:R-:W-:Y:S01]  /*2bc0*/  DFMA R34, R34, R34, R34 ;  /* 0x000000222222722b */ /* 0x000fe20000000022 */
[----:B------:R-:W-:-:S07]  /*2bd0*/  @!P2 LOP3.LUT R8, R37, 0x7ff00000, RZ, 0xc0, !PT ;  /* 0x7ff000002508a812 */ /* 0x000fce00078ec0ff */
[----:B------:R-:W-:-:S08]  /*2be0*/  DFMA R10, R10, R34, R10 ;  /* 0x000000220a0a722b */ /* 0x000fd0000000000a */
[----:B------:R-:W-:-:S08]  /*2bf0*/  DFMA R38, R10, -R28, 1 ;  /* 0x3ff000000a26742b */ /* 0x000fd0000000081c */
[----:B------:R-:W-:-:S08]  /*2c00*/  DFMA R38, R10, R38, R10 ;  /* 0x000000260a26722b */ /* 0x000fd0000000000a */
[----:B------:R-:W-:-:S08]  /*2c10*/  DMUL R10, R38, R36 ;  /* 0x00000024260a7228 */ /* 0x000fd00000000000 */
[----:B------:R-:W-:-:S08]  /*2c20*/  DFMA R34, R10, -R28, R36 ;  /* 0x8000001c0a22722b */ /* 0x000fd00000000024 */
[----:B------:R-:W-:Y:S01]  /*2c30*/  DFMA R34, R38, R34, R10 ;  /* 0x000000222622722b */ /* 0x000fe2000000000a */
[----:B------:R-:W-:-:S05]  /*2c40*/  VIADD R10, R8, 0xffffffff ;  /* 0xffffffff080a7836 */ /* 0x000fca0000000000 */
[----:B------:R-:W-:Y:S02]  /*2c50*/  ISETP.GT.U32.AND P0, PT, R10, 0x7feffffe, PT ;  /* 0x7feffffe0a00780c */ /* 0x000fe40003f04070 */
[----:B------:R-:W-:-:S04]  /*2c60*/  IADD3 R10, PT, PT, R9, -0x1, RZ ;  /* 0xffffffff090a7810 */ /* 0x000fc80007ffe0ff */
[----:B------:R-:W-:-:S13]  /*2c70*/  ISETP.GT.U32.OR P0, PT, R10, 0x7feffffe, P0 ;  /* 0x7feffffe0a00780c */ /* 0x000fda0000704470 */
[----:B------:R-:W-:Y:S05]  /*2c80*/  @P0 BRA `(.L_x_81) ;  /* 0x0000000000740947 */ /* 0x000fea0003800000 */
[----:B------:R-:W-:Y:S01]  /*2c90*/  LOP3.LUT R9, R31, 0x7ff00000, RZ, 0xc0, !PT ;  /* 0x7ff000001f097812 */ /* 0x000fe200078ec0ff */
[----:B------:R-:W-:-:S03]  /*2ca0*/  IMAD.MOV.U32 R8, RZ, RZ, RZ ;  /* 0x000000ffff087224 */ /* 0x000fc600078e00ff */
[CC--:B------:R-:W-:Y:S02]  /*2cb0*/  ISETP.GE.U32.AND P0, PT, R6.reuse, R9.reuse, PT ;  /* 0x000000090600720c */ /* 0x0c0fe40003f06070 */
[----:B------:R-:W-:Y:S02]  /*2cc0*/  VIADDMNMX R6, R6, -R9, 0xb9600000, !PT ;  /* 0xb960000006067446 */ /* 0x000fe40007800909 */
[----:B------:R-:W-:Y:S02]  /*2cd0*/  SEL R7, R7, 0x63400000, !P0 ;  /* 0x6340000007077807 */ /* 0x000fe40004000000 */
[----:B------:R-:W-:-:S05]  /*2ce0*/  VIMNMX R6, PT, PT, R6, 0x46a00000, PT ;  /* 0x46a0000006067848 */ /* 0x000fca0003fe0100 */
[----:B------:R-:W-:-:S05]  /*2cf0*/  IMAD.IADD R6, R6, 0x1, -R7 ;  /* 0x0000000106067824 */ /* 0x000fca00078e0a07 */
[----:B------:R-:W-:-:S06]  /*2d00*/  IADD3 R9, PT, PT, R6, 0x7fe00000, RZ ;  /* 0x7fe0000006097810 */ /* 0x000fcc0007ffe0ff */
[----:B------:R-:W-:-:S10]  /*2d10*/  DMUL R10, R34, R8 ;  /* 0x00000008220a7228 */ /* 0x000fd40000000000 */
[----:B------:R-:W-:-:S13]  /*2d20*/  FSETP.GTU.AND P0, PT, |R11|, 1.469367938527859385e-39, PT ;  /* 0x001000000b00780b */ /* 0x000fda0003f0c200 */
[----:B------:R-:W-:Y:S05]  /*2d30*/  @P0 BRA `(.L_x_82) ;  /* 0x0000000000a80947 */ /* 0x000fea0003800000 */
[----:B------:R-:W-:Y:S01]  /*2d40*/  DFMA R28, R34, -R28, R36 ;  /* 0x8000001c221c722b */ /* 0x000fe20000000024 */
[----:B------:R-:W-:-:S09]  /*2d50*/  MOV R26, RZ ;  /* 0x000000ff001a7202 */ /* 0x000fd20000000f00 */
        /* <DEDUP_REMOVED lines=13> */
[----:B------:R-:W-:Y:S01]  /*2e30*/  IMAD.MOV.U32 R10, RZ, RZ, R6 ;  /* 0x000000ffff0a7224 */ /* 0x000fe200078e0006 */
[----:B------:R-:W-:Y:S01]  /*2e40*/  MOV R11, R7 ;  /* 0x00000007000b7202 */ /* 0x000fe20000000f00 */
[----:B------:R-:W-:Y:S06]  /*2e50*/  BRA `(.L_x_82) ;  /* 0x0000000000607947 */ /* 0x000fec0003800000 */
.L_x_81:
[----:B------:R-:W-:-:S14]  /*2e60*/  DSETP.NAN.AND P0, PT, R26, R26, PT ;  /* 0x0000001a1a00722a */ /* 0x000fdc0003f08000 */
[----:B------:R-:W-:Y:S05]  /*2e70*/  @P0 BRA `(.L_x_83) ;  /* 0x00000000004c0947 */ /* 0x000fea0003800000 */
[----:B------:R-:W-:-:S14]  /*2e80*/  DSETP.NAN.AND P0, PT, R30, R30, PT ;  /* 0x0000001e1e00722a */ /* 0x000fdc0003f08000 */
[----:B------:R-:W-:Y:S05]  /*2e90*/  @P0 BRA `(.L_x_84) ;  /* 0x0000000000340947 */ /* 0x000fea0003800000 */
[----:B------:R-:W-:Y:S01]  /*2ea0*/  ISETP.NE.AND P0, PT, R8, R9, PT ;  /* 0x000000090800720c */ /* 0x000fe20003f05270 */
[----:B------:R-:W-:Y:S01]  /*2eb0*/  IMAD.MOV.U32 R10, RZ, RZ, 0x0 ;  /* 0x00000000ff0a7424 */ /* 0x000fe200078e00ff */
        /* <DEDUP_REMOVED lines=8> */
[----:B------:R-:W-:Y:S01]  /*2f40*/  @P0 IMAD.MOV.U32 R10, RZ, RZ, RZ ;  /* 0x000000ffff0a0224 */ /* 0x000fe200078e00ff */
[----:B------:R-:W-:Y:S01]  /*2f50*/  @P0 MOV R11, R6 ;  /* 0x00000006000b0202 */ /* 0x000fe20000000f00 */
[----:B------:R-:W-:Y:S06]  /*2f60*/  BRA `(.L_x_82) ;  /* 0x00000000001c7947 */ /* 0x000fec0003800000 */
.L_x_84:
[----:B------:R-:W-:Y:S01]  /*2f70*/  LOP3.LUT R7, R31, 0x80000, RZ, 0xfc, !PT ;  /* 0x000800001f077812 */ /* 0x000fe200078efcff */
[----:B------:R-:W-:-:S03]  /*2f80*/  IMAD.MOV.U32 R10, RZ, RZ, R30 ;  /* 0x000000ffff0a7224 */ /* 0x000fc600078e001e */
[----:B------:R-:W-:Y:S01]  /*2f90*/  MOV R11, R7 ;  /* 0x00000007000b7202 */ /* 0x000fe20000000f00 */
[----:B------:R-:W-:Y:S06]  /*2fa0*/  BRA `(.L_x_82) ;  /* 0x00000000000c7947 */ /* 0x000fec0003800000 */
.L_x_83:
[----:B------:R-:W-:Y:S01]  /*2fb0*/  LOP3.LUT R7, R27, 0x80000, RZ, 0xfc, !PT ;  /* 0x000800001b077812 */ /* 0x000fe200078efcff */
[----:B------:R-:W-:-:S03]  /*2fc0*/  IMAD.MOV.U32 R10, RZ, RZ, R26 ;  /* 0x000000ffff0a7224 */ /* 0x000fc600078e001a */
[----:B------:R-:W-:-:S07]  /*2fd0*/  MOV R11, R7 ;  /* 0x00000007000b7202 */ /* 0x000fce0000000f00 */
.L_x_82:
[----:B------:R-:W-:Y:S05]  /*2fe0*/  BSYNC.RECONVERGENT B0 ;  /* 0x0000000000007941 */ /* 0x000fea0003800200 */
.L_x_80:
[----:B------:R-:W-:Y:S02]  /*2ff0*/  HFMA2 R9, -RZ, RZ, 0, 0 ;  /* 0x00000000ff097431 */ /* 0x000fe400000001ff */
[----:B------:R-:W-:Y:S01]  /*3000*/  IMAD.MOV.U32 R8, RZ, RZ, R0 ;  /* 0x000000ffff087224 */ /* 0x000fe200078e0000 */
[----:B------:R-:W-:Y:S01]  /*3010*/  MOV R7, R11 ;  /* 0x0000000b00077202 */ /* 0x000fe20000000f00 */
[----:B------:R-:W-:Y:S02]  /*3020*/  IMAD.MOV.U32 R6, RZ, RZ, R10 ;  /* 0x000000ffff067224 */ /* 0x000fe400078e000a */
[----:B------:R-:W-:Y:S05]  /*3030*/  RET.REL.NODEC R8 `(_Z19kernel_column_sweepiiPdS_S_S_dddddd) ;  /* 0xffffffcc08f07950 */ /* 0x000fea0003c3ffff */
.L_x_85:
        /* <DEDUP_REMOVED lines=12> */
.L_x_87:


//--------------------- .nv.shared.reserved.0     --------------------------
	.section	.nv.shared.reserved.0,"aw",@nobits
	.weak		__nv_reservedSMEM_offset_0_alias
	.size		__nv_reservedSMEM_offset_0_alias, 0, 64
	.other		__nv_reservedSMEM_offset_0_alias,@"STO_CUDA_RESERVED_SHARED STV_DEFAULT"
__nv_reservedSMEM_offset_0_alias:
	.zero		0
	.zero		64


//--------------------- .nv.constant0._Z16kernel_row_sweepiiPdS_S_S_dddddd --------------------------
	.section	.nv.constant0._Z16kernel_row_sweepiiPdS_S_S_dddddd,"a",@progbits
	.sectionflags	@""
	.align	4
.nv.constant0._Z16kernel_row_sweepiiPdS_S_S_dddddd:
	.zero		984


//--------------------- .nv.constant0._Z19kernel_column_sweepiiPdS_S_S_dddddd --------------------------
	.section	.nv.constant0._Z19kernel_column_sweepiiPdS_S_S_dddddd,"a",@progbits
	.sectionflags	@""
	.align	4
.nv.constant0._Z19kernel_column_sweepiiPdS_S_S_dddddd:
	.zero		984


//--------------------- SYMBOLS --------------------------

	.type		.nv.reservedSmem.offset0,@object
	.size		.nv.reservedSmem.offset0,0x4
